	.target	sm_90a

	.elftype	@"ET_EXEC"


//--------------------- .note.nv.tkinfo           --------------------------
	.section	.note.nv.tkinfo,"",@"SHT_NOTE"
	.sectionflags	@"SHF_NOTE_NV_TKINFO"
	.tkinfo
        /*0018*/ 	.word	0x00000002
        /*0030*/ 	.string	""
        /*0030*/ 	.string	"ptxas"
        /*0030*/ 	.string	"Cuda compilation tools, release 13.0, V13.0.88"
        /*0030*/ 	.string	"Build cuda_13.0.r13.0/compiler.36424714_0"
        /*0030*/ 	.string	"-v  -suppress-debug-info  -lineinfo  -arch sm_90a "



//--------------------- .note.nv.cuinfo           --------------------------
	.section	.note.nv.cuinfo,"",@"SHT_NOTE"
	.sectionflags	@"SHF_NOTE_NV_CUINFO"
        /*0018*/ 	.short	0x0002
        /*001a*/ 	.short	0x005a
        /*001c*/ 	.short	0x0082
	.zero		2


//--------------------- .nv.info                  --------------------------
	.section	.nv.info,"",@"SHT_CUDA_INFO"
	.align	4


	//----- nvinfo : EIATTR_REGCOUNT
	.align		4
        /*0000*/ 	.byte	0x04, 0x2f
        /*0002*/ 	.short	(.L_1 - .L_0)
	.align		4
.L_0:
        /*0004*/ 	.word	index@(matmul_kernel)
        /*0008*/ 	.word	0x00000080


	//----- nvinfo : EIATTR_FRAME_SIZE
	.align		4
.L_1:
        /*000c*/ 	.byte	0x04, 0x11
        /*000e*/ 	.short	(.L_3 - .L_2)
	.align		4
.L_2:
        /*0010*/ 	.word	index@(matmul_kernel)
        /*0014*/ 	.word	0x00000260


	//----- nvinfo : EIATTR_MIN_STACK_SIZE
	.align		4
.L_3:
        /*0018*/ 	.byte	0x04, 0x12
        /*001a*/ 	.short	(.L_5 - .L_4)
	.align		4
.L_4:
        /*001c*/ 	.word	index@(matmul_kernel)
        /*0020*/ 	.word	0x00000260
.L_5:


//--------------------- .nv.compat                --------------------------
	.section	.nv.compat,"",@"SHT_CUDA_COMPAT_INFO"
	.align	4
        /*0000*/ 	.byte	0x02, 0x09, 0x01, 0x00, 0x02, 0x02, 0x04, 0x00, 0x02, 0x05, 0x05, 0x00, 0x03, 0x07, 0x01, 0x01
        /*0010*/ 	.byte	0x02, 0x03, 0x00, 0x00, 0x02, 0x06, 0x01, 0x00, 0x04, 0x0b, 0x08, 0x00, 0x00, 0x00, 0x00, 0x00
        /*0020*/ 	.byte	0x00, 0x00, 0x00, 0x00


//--------------------- .nv.info.matmul_kernel    --------------------------
	.section	.nv.info.matmul_kernel,"",@"SHT_CUDA_INFO"
	.sectionflags	@""
	.align	4


	//----- nvinfo : EIATTR_CUDA_API_VERSION
	.align		4
        /*0000*/ 	.byte	0x04, 0x37
        /*0002*/ 	.short	(.L_7 - .L_6)
.L_6:
        /*0004*/ 	.word	0x00000082


	//----- nvinfo : EIATTR_KPARAM_INFO
	.align		4
.L_7:
        /*0008*/ 	.byte	0x04, 0x17
        /*000a*/ 	.short	(.L_9 - .L_8)
.L_8:
        /*000c*/ 	.word	0x00000000
        /*0010*/ 	.short	0x000d
        /*0012*/ 	.short	0x0048
        /*0014*/ 	.byte	0x00, 0xf4, 0x21, 0x00


	//----- nvinfo : EIATTR_KPARAM_INFO
	.align		4
.L_9:
        /*0018*/ 	.byte	0x04, 0x17
        /*001a*/ 	.short	(.L_11 - .L_10)
.L_10:
        /*001c*/ 	.word	0x00000000
        /*0020*/ 	.short	0x000c
        /*0022*/ 	.short	0x0040
        /*0024*/ 	.byte	0x00, 0xf4, 0x21, 0x00


	//----- nvinfo : EIATTR_KPARAM_INFO
	.align		4
.L_11:
        /*0028*/ 	.byte	0x04, 0x17
        /*002a*/ 	.short	(.L_13 - .L_12)
.L_12:
        /*002c*/ 	.word	0x00000000
        /*0030*/ 	.short	0x000b
        /*0032*/ 	.short	0x0038
        /*0034*/ 	.byte	0x00, 0xf0, 0x11, 0x00


	//----- nvinfo : EIATTR_KPARAM_INFO
	.align		4
.L_13:
        /*0038*/ 	.byte	0x04, 0x17
        /*003a*/ 	.short	(.L_15 - .L_14)
.L_14:
        /*003c*/ 	.word	0x00000000
        /*0040*/ 	.short	0x000a
        /*0042*/ 	.short	0x0034
        /*0044*/ 	.byte	0x00, 0xf0, 0x11, 0x00


	//----- nvinfo : EIATTR_KPARAM_INFO
	.align		4
.L_15:
        /*0048*/ 	.byte	0x04, 0x17
        /*004a*/ 	.short	(.L_17 - .L_16)
.L_16:
        /*004c*/ 	.word	0x00000000
        /*0050*/ 	.short	0x0009
        /*0052*/ 	.short	0x0030
        /*0054*/ 	.byte	0x00, 0xf0, 0x11, 0x00


	//----- nvinfo : EIATTR_KPARAM_INFO
	.align		4
.L_17:
        /*0058*/ 	.byte	0x04, 0x17
        /*005a*/ 	.short	(.L_19 - .L_18)
.L_18:
        /*005c*/ 	.word	0x00000000
        /*0060*/ 	.short	0x0008
        /*0062*/ 	.short	0x002c
        /*0064*/ 	.byte	0x00, 0xf0, 0x11, 0x00


	//----- nvinfo : EIATTR_KPARAM_INFO
	.align		4
.L_19:
        /*0068*/ 	.byte	0x04, 0x17
        /*006a*/ 	.short	(.L_21 - .L_20)
.L_20:
        /*006c*/ 	.word	0x00000000
        /*0070*/ 	.short	0x0007
        /*0072*/ 	.short	0x0028
        /*0074*/ 	.byte	0x00, 0xf0, 0x11, 0x00


	//----- nvinfo : EIATTR_KPARAM_INFO
	.align		4
.L_21:
        /*0078*/ 	.byte	0x04, 0x17
        /*007a*/ 	.short	(.L_23 - .L_22)
.L_22:
        /*007c*/ 	.word	0x00000000
        /*0080*/ 	.short	0x0006
        /*0082*/ 	.short	0x0024
        /*0084*/ 	.byte	0x00, 0xf0, 0x11, 0x00


	//----- nvinfo : EIATTR_KPARAM_INFO
	.align		4
.L_23:
        /*0088*/ 	.byte	0x04, 0x17
        /*008a*/ 	.short	(.L_25 - .L_24)
.L_24:
        /*008c*/ 	.word	0x00000000
        /*0090*/ 	.short	0x0005
        /*0092*/ 	.short	0x0020
        /*0094*/ 	.byte	0x00, 0xf0, 0x11, 0x00


	//----- nvinfo : EIATTR_KPARAM_INFO
	.align		4
.L_25:
        /*0098*/ 	.byte	0x04, 0x17
        /*009a*/ 	.short	(.L_27 - .L_26)
.L_26:
        /*009c*/ 	.word	0x00000000
        /*00a0*/ 	.short	0x0004
        /*00a2*/ 	.short	0x001c
        /*00a4*/ 	.byte	0x00, 0xf0, 0x11, 0x00


	//----- nvinfo : EIATTR_KPARAM_INFO
	.align		4
.L_27:
        /*00a8*/ 	.byte	0x04, 0x17
        /*00aa*/ 	.short	(.L_29 - .L_28)
.L_28:
        /*00ac*/ 	.word	0x00000000
        /*00b0*/ 	.short	0x0003
        /*00b2*/ 	.short	0x0018
        /*00b4*/ 	.byte	0x00, 0xf0, 0x11, 0x00


	//----- nvinfo : EIATTR_KPARAM_INFO
	.align		4
.L_29:
        /*00b8*/ 	.byte	0x04, 0x17
        /*00ba*/ 	.short	(.L_31 - .L_30)
.L_30:
        /*00bc*/ 	.word	0x00000000
        /*00c0*/ 	.short	0x0002
        /*00c2*/ 	.short	0x0010
        /*00c4*/ 	.byte	0x00, 0xf4, 0x21, 0x00


	//----- nvinfo : EIATTR_KPARAM_INFO
	.align		4
.L_31:
        /*00c8*/ 	.byte	0x04, 0x17
        /*00ca*/ 	.short	(.L_33 - .L_32)
.L_32:
        /*00cc*/ 	.word	0x00000000
        /*00d0*/ 	.short	0x0001
        /*00d2*/ 	.short	0x0008
        /*00d4*/ 	.byte	0x00, 0xf4, 0x21, 0x00


	//----- nvinfo : EIATTR_KPARAM_INFO
	.align		4
.L_33:
        /*00d8*/ 	.byte	0x04, 0x17
        /*00da*/ 	.short	(.L_35 - .L_34)
.L_34:
        /*00dc*/ 	.word	0x00000000
        /*00e0*/ 	.short	0x0000
        /*00e2*/ 	.short	0x0000
        /*00e4*/ 	.byte	0x00, 0xf4, 0x21, 0x00


	//----- nvinfo : EIATTR_SPARSE_MMA_MASK
	.align		4
.L_35:
        /*00e8*/ 	.byte	0x03, 0x50
        /*00ea*/ 	.short	0x0000


	//----- nvinfo : EIATTR_MAXREG_COUNT
	.align		4
        /*00ec*/ 	.byte	0x03, 0x1b
        /*00ee*/ 	.short	0x0080


	//----- nvinfo : EIATTR_NUM_BARRIERS
	.align		4
        /*00f0*/ 	.byte	0x02, 0x4c
        /*00f2*/ 	.byte	0x01
	.zero		1


	//----- nvinfo : EIATTR_ANNOTATIONS
	.align		4
        /*00f4*/ 	.byte	0x04, 0x55
        /*00f6*/ 	.short	(.L_37 - .L_36)


	//   ....[0]....
.L_36:
        /*00f8*/ 	.word	0x00000001
        /*00fc*/ 	.byte	0x50, 0x06, 0x00, 0x00, 0x01, 0x00, 0x00, 0x00, 0x10, 0x09, 0x00, 0x00, 0x01, 0x00, 0x00, 0x00
        /* <DEDUP_REMOVED lines=204> */
        /*0dcc*/ 	.byte	0xb0, 0x8c, 0x00, 0x00


	//----- nvinfo : EIATTR_MERCURY_ISA_VERSION
	.align		4
.L_37:
        /*0dd0*/ 	.byte	0x03, 0x5f
        /*0dd2*/ 	.short	0x0101


	//----- nvinfo : EIATTR_EXIT_INSTR_OFFSETS
	.align		4
        /*0dd4*/ 	.byte	0x04, 0x1c
        /*0dd6*/ 	.short	(.L_39 - .L_38)


	//   ....[0]....
.L_38:
        /*0dd8*/ 	.word	0x0000bbd0


	//   ....[1]....
        /*0ddc*/ 	.word	0x0000bbf0


	//----- nvinfo : EIATTR_REQNTID
	.align		4
.L_39:
        /*0de0*/ 	.byte	0x04, 0x10
        /*0de2*/ 	.short	(.L_41 - .L_40)
.L_40:
        /*0de4*/ 	.word	0x00000200
        /*0de8*/ 	.word	0x00000001
        /*0dec*/ 	.word	0x00000001


	//----- nvinfo : EIATTR_CBANK_PARAM_SIZE
	.align		4
.L_41:
        /*0df0*/ 	.byte	0x03, 0x19
        /*0df2*/ 	.short	0x0050


	//----- nvinfo : EIATTR_PARAM_CBANK
	.align		4
        /*0df4*/ 	.byte	0x04, 0x0a
        /*0df6*/ 	.short	(.L_43 - .L_42)
	.align		4
.L_42:
        /*0df8*/ 	.word	index@(.nv.constant0.matmul_kernel)
        /*0dfc*/ 	.short	0x0210
        /*0dfe*/ 	.short	0x0050


	//----- nvinfo : EIATTR_SW_WAR
	.align		4
.L_43:
        /*0e00*/ 	.byte	0x04, 0x36
        /*0e02*/ 	.short	(.L_45 - .L_44)
.L_44:
        /*0e04*/ 	.word	0x00000008
.L_45:


//--------------------- .nv.callgraph             --------------------------
	.section	.nv.callgraph,"",@"SHT_CUDA_CALLGRAPH"
	.align	4
	.sectionentsize	8
	.align		4
        /*0000*/ 	.word	0x00000000
	.align		4
        /*0004*/ 	.word	0xffffffff
	.align		4
        /*0008*/ 	.word	0x00000000
	.align		4
        /*000c*/ 	.word	0xfffffffe
	.align		4
        /*0010*/ 	.word	0x00000000
	.align		4
        /*0014*/ 	.word	0xfffffffd
	.align		4
        /*0018*/ 	.word	0x00000000
	.align		4
        /*001c*/ 	.word	0xfffffffc


//--------------------- .text.matmul_kernel       --------------------------
	.section	.text.matmul_kernel,"ax",@progbits
	.align	128
        .global         matmul_kernel
        .type           matmul_kernel,@function
        .size           matmul_kernel,(.L_x_4 - matmul_kernel)
        .other          matmul_kernel,@"STO_CUDA_ENTRY STV_DEFAULT"
matmul_kernel:
.text.matmul_kernel:
[----:B------:R-:W0:Y:S08]  /*0000*/  LDC R1, c[0x0][0x28] ;  /* 0x00000a00ff017b82 */ /* 0x000e300000000800 */
[----:B------:R-:W1:Y:S01]  /*0010*/  LDC.64 R4, c[0x0][0x228] ;  /* 0x00008a00ff047b82 */ /* 0x000e620000000a00 */
[----:B------:R-:W2:Y:S01]  /*0020*/  S2R R7, SR_CTAID.X ;  /* 0x0000000000077919 */ /* 0x000ea20000002500 */
[----:B0-----:R-:W-:Y:S01]  /*0030*/  VIADD R1, R1, 0xfffffda0 ;  /* 0xfffffda001017836 */ /* 0x001fe20000000000 */
[----:B------:R-:W-:Y:S01]  /*0040*/  UMOV UR4, 0x400 ;  /* 0x0000040000047882 */ /* 0x000fe20000000000 */
[----:B------:R-:W-:Y:S01]  /*0050*/  ULDC.64 UR18, c[0x0][0x208] ;  /* 0x0000820000127ab9 */ /* 0x000fe20000000a00 */
[----:B------:R-:W0:Y:S01]  /*0060*/  S2R R14, SR_TID.X ;  /* 0x00000000000e7919 */ /* 0x000e220000002100 */
[----:B------:R-:W-:-:S02]  /*0070*/  ULDC UR17, c[0x0][0x230] ;  /* 0x00008c0000117ab9 */ /* 0x000fc40000000800 */
[----:B------:R-:W3:Y:S01]  /*0080*/  S2UR UR16, SR_CgaCtaId ;  /* 0x00000000001079c3 */ /* 0x000ee20000008800 */
[----:B-1----:R-:W-:-:S05]  /*0090*/  VIADD R0, R5, 0x7f ;  /* 0x0000007f05007836 */ /* 0x002fca0000000000 */
[----:B------:R-:W-:Y:S01]  /*00a0*/  SHF.R.S32.HI R3, RZ, 0x1f, R0 ;  /* 0x0000001fff037819 */ /* 0x000fe20000011400 */
[----:B---3--:R-:W-:-:S03]  /*00b0*/  ULEA UR16, UR16, UR4, 0x18 ;  /* 0x0000000410107291 */ /* 0x008fc6000f8ec03f */
[----:B------:R-:W-:Y:S02]  /*00c0*/  LEA.HI R3, R3, R0, RZ, 0x7 ;  /* 0x0000000003037211 */ /* 0x000fe400078f38ff */
[----:B--2---:R-:W-:Y:S02]  /*00d0*/  IABS R10, R7 ;  /* 0x00000007000a7213 */ /* 0x004fe40000000000 */
[----:B------:R-:W-:Y:S02]  /*00e0*/  SHF.R.S32.HI R3, RZ, 0x7, R3 ;  /* 0x00000007ff037819 */ /* 0x000fe40000011403 */
[C---:B0-----:R-:W-:Y:S02]  /*00f0*/  LEA.HI R119, R14.reuse, 0x2, RZ, 0x18 ;  /* 0x000000020e777811 */ /* 0x041fe400078fc0ff */
[C---:B------:R-:W-:Y:S01]  /*0100*/  LEA.HI R120, R14.reuse, 0x6, RZ, 0x18 ;  /* 0x000000060e787811 */ /* 0x040fe200078fc0ff */
[----:B------:R-:W-:Y:S01]  /*0110*/  IMAD.SHL.U32 R6, R3, 0x8, RZ ;  /* 0x0000000803067824 */ /* 0x000fe200078e00ff */
[----:B------:R-:W-:-:S02]  /*0120*/  LEA.HI R121, R14, 0xa, RZ, 0x18 ;  /* 0x0000000a0e797811 */ /* 0x000fc400078fc0ff */
[C---:B------:R-:W-:Y:S02]  /*0130*/  LEA.HI R122, R14.reuse, 0xe, RZ, 0x18 ;  /* 0x0000000e0e7a7811 */ /* 0x040fe400078fc0ff */
[-C--:B------:R-:W-:Y:S02]  /*0140*/  IABS R9, R6.reuse ;  /* 0x0000000600097213 */ /* 0x080fe40000000000 */
[----:B------:R-:W-:Y:S02]  /*0150*/  IABS R12, R6 ;  /* 0x00000006000c7213 */ /* 0x000fe40000000000 */
[----:B------:R-:W0:Y:S01]  /*0160*/  I2F.RP R0, R9 ;  /* 0x0000000900007306 */ /* 0x000e220000209400 */
[C---:B------:R-:W-:Y:S02]  /*0170*/  LEA.HI R123, R14.reuse, 0x12, RZ, 0x18 ;  /* 0x000000120e7b7811 */ /* 0x040fe400078fc0ff */
[C---:B------:R-:W-:Y:S02]  /*0180*/  LEA.HI R124, R14.reuse, 0x16, RZ, 0x18 ;  /* 0x000000160e7c7811 */ /* 0x040fe400078fc0ff */
[----:B------:R-:W-:-:S02]  /*0190*/  LEA.HI R125, R14, 0x1a, RZ, 0x18 ;  /* 0x0000001a0e7d7811 */ /* 0x000fc400078fc0ff */
[C---:B------:R-:W-:Y:S02]  /*01a0*/  LEA.HI R74, R14.reuse, 0x5a, RZ, 0x18 ;  /* 0x0000005a0e4a7811 */ /* 0x040fe400078fc0ff */
[C---:B------:R-:W-:Y:S02]  /*01b0*/  LEA.HI R73, R14.reuse, 0x5e, RZ, 0x18 ;  /* 0x0000005e0e497811 */ /* 0x040fe400078fc0ff */
[C---:B------:R-:W-:Y:S02]  /*01c0*/  LEA.HI R72, R14.reuse, 0x62, RZ, 0x18 ;  /* 0x000000620e487811 */ /* 0x040fe400078fc0ff */
[C---:B------:R-:W-:Y:S01]  /*01d0*/  LEA.HI R71, R14.reuse, 0x66, RZ, 0x18 ;  /* 0x000000660e477811 */ /* 0x040fe200078fc0ff */
[----:B0-----:R-:W0:Y:S01]  /*01e0*/  MUFU.RCP R0, R0 ;  /* 0x0000000000007308 */ /* 0x001e220000001000 */
[C---:B------:R-:W-:Y:S02]  /*01f0*/  LEA.HI R23, R14.reuse, 0x6a, RZ, 0x18 ;  /* 0x0000006a0e177811 */ /* 0x040fe400078fc0ff */
[----:B------:R-:W-:-:S02]  /*0200*/  LEA.HI R21, R14, 0x6e, RZ, 0x18 ;  /* 0x0000006e0e157811 */ /* 0x000fc400078fc0ff */
[C---:B------:R-:W-:Y:S02]  /*0210*/  LEA.HI R19, R14.reuse, 0x72, RZ, 0x18 ;  /* 0x000000720e137811 */ /* 0x040fe400078fc0ff */
[----:B------:R-:W-:Y:S01]  /*0220*/  LEA.HI R17, R14, 0x76, RZ, 0x18 ;  /* 0x000000760e117811 */ /* 0x000fe200078fc0ff */
[----:B0-----:R-:W-:Y:S02]  /*0230*/  VIADD R2, R0, 0xffffffe ;  /* 0x0ffffffe00027836 */ /* 0x001fe40000000000 */
[----:B------:R-:W-:Y:S02]  /*0240*/  IMAD.MOV R0, RZ, RZ, -R12 ;  /* 0x000000ffff007224 */ /* 0x000fe400078e0a0c */
[----:B------:R0:W1:Y:S02]  /*0250*/  F2I.FTZ.U32.TRUNC.NTZ R3, R2 ;  /* 0x0000000200037305 */ /* 0x000064000021f000 */
[----:B0-----:R-:W-:Y:S02]  /*0260*/  IMAD.MOV.U32 R2, RZ, RZ, RZ ;  /* 0x000000ffff027224 */ /* 0x001fe400078e00ff */
[----:B-1----:R-:W-:-:S04]  /*0270*/  IMAD.MOV R8, RZ, RZ, -R3 ;  /* 0x000000ffff087224 */ /* 0x002fc800078e0a03 */
[----:B------:R-:W-:Y:S02]  /*0280*/  IMAD R11, R8, R9, RZ ;  /* 0x00000009080b7224 */ /* 0x000fe400078e02ff */
[----:B------:R-:W-:Y:S02]  /*0290*/  IMAD.MOV.U32 R8, RZ, RZ, R10 ;  /* 0x000000ffff087224 */ /* 0x000fe400078e000a */
[----:B------:R-:W-:-:S06]  /*02a0*/  IMAD.HI.U32 R3, R3, R11, R2 ;  /* 0x0000000b03037227 */ /* 0x000fcc00078e0002 */
[----:B------:R-:W-:-:S04]  /*02b0*/  IMAD.HI.U32 R3, R3, R8, RZ ;  /* 0x0000000803037227 */ /* 0x000fc800078e00ff */
[----:B------:R-:W-:-:S05]  /*02c0*/  IMAD R0, R3, R0, R8 ;  /* 0x0000000003007224 */ /* 0x000fca00078e0208 */
[----:B------:R-:W-:-:S13]  /*02d0*/  ISETP.GT.U32.AND P1, PT, R9, R0, PT ;  /* 0x000000000900720c */ /* 0x000fda0003f24070 */
[----:B------:R-:W-:Y:S02]  /*02e0*/  @!P1 IMAD.IADD R0, R0, 0x1, -R9 ;  /* 0x0000000100009824 */ /* 0x000fe400078e0a09 */
[----:B------:R-:W-:Y:S01]  /*02f0*/  @!P1 VIADD R3, R3, 0x1 ;  /* 0x0000000103039836 */ /* 0x000fe20000000000 */
[----:B------:R-:W-:Y:S02]  /*0300*/  ISETP.NE.AND P1, PT, R6, RZ, PT ;  /* 0x000000ff0600720c */ /* 0x000fe40003f25270 */
[----:B------:R-:W-:Y:S02]  /*0310*/  ISETP.GE.U32.AND P0, PT, R0, R9, PT ;  /* 0x000000090000720c */ /* 0x000fe40003f06070 */
[----:B------:R-:W-:-:S04]  /*0320*/  LOP3.LUT R0, R7, R6, RZ, 0x3c, !PT ;  /* 0x0000000607007212 */ /* 0x000fc800078e3cff */
[----:B------:R-:W-:Y:S01]  /*0330*/  ISETP.GE.AND P2, PT, R0, RZ, PT ;  /* 0x000000ff0000720c */ /* 0x000fe20003f46270 */
[----:B------:R-:W-:-:S06]  /*0340*/  VIADD R0, R4, 0xff ;  /* 0x000000ff04007836 */ /* 0x000fcc0000000000 */
[----:B------:R-:W-:-:S04]  /*0350*/  @P0 VIADD R3, R3, 0x1 ;  /* 0x0000000103030836 */ /* 0x000fc80000000000 */
[----:B------:R-:W-:Y:S01]  /*0360*/  IMAD.MOV.U32 R2, RZ, RZ, R3 ;  /* 0x000000ffff027224 */ /* 0x000fe200078e0003 */
[----:B------:R-:W-:-:S03]  /*0370*/  SHF.R.S32.HI R3, RZ, 0x1f, R0 ;  /* 0x0000001fff037819 */ /* 0x000fc60000011400 */
[----:B------:R-:W-:Y:S01]  /*0380*/  @!P2 IMAD.MOV R2, RZ, RZ, -R2 ;  /* 0x000000ffff02a224 */ /* 0x000fe200078e0a02 */
[----:B------:R-:W-:Y:S02]  /*0390*/  @!P1 LOP3.LUT R2, RZ, R6, RZ, 0x33, !PT ;  /* 0x00000006ff029212 */ /* 0x000fe400078e33ff */
[----:B------:R-:W-:-:S03]  /*03a0*/  LEA.HI R3, R3, R0, RZ, 0x8 ;  /* 0x0000000003037211 */ /* 0x000fc600078f40ff */
[----:B------:R-:W-:Y:S02]  /*03b0*/  IMAD.SHL.U32 R8, R2, 0x8, RZ ;  /* 0x0000000802087824 */ /* 0x000fe400078e00ff */
[----:B------:R-:W-:-:S03]  /*03c0*/  IMAD.MOV R2, RZ, RZ, -R2 ;  /* 0x000000ffff027224 */ /* 0x000fc600078e0a02 */
[----:B------:R-:W-:Y:S01]  /*03d0*/  LEA.HI.SX32 R3, R3, -R8, 0x18 ;  /* 0x8000000803037211 */ /* 0x000fe200078fc2ff */
[----:B------:R-:W-:-:S03]  /*03e0*/  IMAD R6, R6, R2, R7 ;  /* 0x0000000206067224 */ /* 0x000fc600078e0207 */
[----:B------:R-:W-:Y:S02]  /*03f0*/  VIMNMX R13, R3, 0x8, PT ;  /* 0x00000008030d7848 */ /* 0x000fe40003fe0100 */
[----:B------:R-:W-:Y:S02]  /*0400*/  IABS R11, R6 ;  /* 0x00000006000b7213 */ /* 0x000fe40000000000 */
[----:B------:R-:W-:-:S04]  /*0410*/  IABS R9, R13 ;  /* 0x0000000d00097213 */ /* 0x000fc80000000000 */
[----:B------:R-:W0:Y:S08]  /*0420*/  I2F.RP R0, R9 ;  /* 0x0000000900007306 */ /* 0x000e300000209400 */
[----:B0-----:R-:W0:Y:S02]  /*0430*/  MUFU.RCP R0, R0 ;  /* 0x0000000000007308 */ /* 0x001e240000001000 */
[----:B0-----:R-:W-:-:S06]  /*0440*/  VIADD R3, R0, 0xffffffe ;  /* 0x0ffffffe00037836 */ /* 0x001fcc0000000000 */
[----:B------:R-:W0:Y:S02]  /*0450*/  F2I.FTZ.U32.TRUNC.NTZ R3, R3 ;  /* 0x0000000300037305 */ /* 0x000e24000021f000 */
[----:B0-----:R-:W-:-:S04]  /*0460*/  IMAD.MOV R10, RZ, RZ, -R3 ;  /* 0x000000ffff0a7224 */ /* 0x001fc800078e0a03 */
[----:B------:R-:W-:Y:S01]  /*0470*/  IMAD.MOV.U32 R2, RZ, RZ, R10 ;  /* 0x000000ffff027224 */ /* 0x000fe200078e000a */
[----:B------:R-:W-:-:S03]  /*0480*/  IABS R10, R13 ;  /* 0x0000000d000a7213 */ /* 0x000fc60000000000 */
[----:B------:R-:W-:Y:S02]  /*0490*/  IMAD R7, R2, R9, RZ ;  /* 0x0000000902077224 */ /* 0x000fe400078e02ff */
[----:B------:R-:W-:Y:S02]  /*04a0*/  IMAD.MOV.U32 R2, RZ, RZ, RZ ;  /* 0x000000ffff027224 */ /* 0x000fe400078e00ff */
[----:B------:R-:W-:Y:S02]  /*04b0*/  IMAD.MOV R0, RZ, RZ, -R10 ;  /* 0x000000ffff007224 */ /* 0x000fe400078e0a0a */
[----:B------:R-:W-:Y:S01]  /*04c0*/  IMAD.HI.U32 R2, R3, R7, R2 ;  /* 0x0000000703027227 */ /* 0x000fe200078e0002 */
[----:B------:R-:W0:Y:S01]  /*04d0*/  LDC R10, c[0x0][0x230] ;  /* 0x00008c00ff0a7b82 */ /* 0x000e220000000800 */
[----:B------:R-:W-:-:S04]  /*04e0*/  LOP3.LUT R3, R14, 0xff, RZ, 0xc0, !PT ;  /* 0x000000ff0e037812 */ /* 0x000fc800078ec0ff */
[----:B------:R-:W-:-:S04]  /*04f0*/  IMAD.HI.U32 R2, R2, R11, RZ ;  /* 0x0000000b02027227 */ /* 0x000fc800078e00ff */
[----:B------:R-:W-:-:S05]  /*0500*/  IMAD R0, R2, R0, R11 ;  /* 0x0000000002007224 */ /* 0x000fca00078e020b */
[----:B------:R-:W-:Y:S01]  /*0510*/  ISETP.GT.U32.AND P1, PT, R9, R0, PT ;  /* 0x000000000900720c */ /* 0x000fe20003f24070 */
[----:B0-----:R-:W-:-:S12]  /*0520*/  VIADD R10, R10, 0x7f ;  /* 0x0000007f0a0a7836 */ /* 0x001fd80000000000 */
[----:B------:R-:W-:Y:S02]  /*0530*/  @!P1 IMAD.IADD R0, R0, 0x1, -R9 ;  /* 0x0000000100009824 */ /* 0x000fe400078e0a09 */
[----:B------:R-:W-:Y:S01]  /*0540*/  @!P1 VIADD R2, R2, 0x1 ;  /* 0x0000000102029836 */ /* 0x000fe20000000000 */
[----:B------:R-:W-:Y:S02]  /*0550*/  ISETP.NE.AND P1, PT, R13, RZ, PT ;  /* 0x000000ff0d00720c */ /* 0x000fe40003f25270 */
[----:B------:R-:W-:Y:S02]  /*0560*/  ISETP.GE.U32.AND P0, PT, R0, R9, PT ;  /* 0x000000090000720c */ /* 0x000fe40003f06070 */
[----:B------:R-:W-:Y:S02]  /*0570*/  LOP3.LUT R0, R6, R13, RZ, 0x3c, !PT ;  /* 0x0000000d06007212 */ /* 0x000fe400078e3cff */
[----:B------:R-:W-:Y:S02]  /*0580*/  LEA.HI R9, R14, 0x7e, RZ, 0x18 ;  /* 0x0000007e0e097811 */ /* 0x000fe400078fc0ff */
[----:B------:R-:W-:-:S07]  /*0590*/  ISETP.GE.AND P2, PT, R0, RZ, PT ;  /* 0x000000ff0000720c */ /* 0x000fce0003f46270 */
[----:B------:R-:W-:Y:S01]  /*05a0*/  @P0 VIADD R2, R2, 0x1 ;  /* 0x0000000102020836 */ /* 0x000fe20000000000 */
[----:B------:R-:W-:-:S05]  /*05b0*/  ISETP.GT.AND P0, PT, R10, 0x7f, PT ;  /* 0x0000007f0a00780c */ /* 0x000fca0003f04270 */
[----:B------:R-:W-:Y:S01]  /*05c0*/  @!P2 IMAD.MOV R2, RZ, RZ, -R2 ;  /* 0x000000ffff02a224 */ /* 0x000fe200078e0a02 */
[----:B------:R-:W-:-:S05]  /*05d0*/  @!P1 LOP3.LUT R2, RZ, R13, RZ, 0x33, !PT ;  /* 0x0000000dff029212 */ /* 0x000fca00078e33ff */
[----:B------:R-:W-:Y:S02]  /*05e0*/  IMAD.MOV R0, RZ, RZ, -R2 ;  /* 0x000000ffff007224 */ /* 0x000fe400078e0a02 */
[----:B------:R-:W-:Y:S02]  /*05f0*/  IMAD.SHL.U32 R2, R2, 0x80, RZ ;  /* 0x0000008002027824 */ /* 0x000fe400078e00ff */
[----:B------:R-:W-:Y:S01]  /*0600*/  IMAD R0, R13, R0, R6 ;  /* 0x000000000d007224 */ /* 0x000fe200078e0206 */
[----:B------:R-:W-:-:S03]  /*0610*/  LEA.HI R13, R14, 0x7a, RZ, 0x18 ;  /* 0x0000007a0e0d7811 */ /* 0x000fc600078fc0ff */
[----:B------:R-:W-:-:S04]  /*0620*/  IMAD.IADD R0, R8, 0x1, R0 ;  /* 0x0000000108007824 */ /* 0x000fc800078e0200 */
[----:B------:R-:W-:Y:S01]  /*0630*/  IMAD R20, R0, 0x100, R3 ;  /* 0x0000010000147824 */ /* 0x000fe200078e0203 */
[----:B------:R-:W-:-:S04]  /*0640*/  SHF.R.U32.HI R0, RZ, 0x8, R14 ;  /* 0x00000008ff007819 */ /* 0x000fc8000001160e */
[----:B------:R0:W-:Y:S01]  /*0650*/  STL [R1+0x14c], R20 ;  /* 0x00014c1401007387 */ /* 0x0001e20000100800 */
[----:B------:R-:W-:-:S04]  /*0660*/  SGXT.U32 R0, R0, 0x1 ;  /* 0x000000010000781a */ /* 0x000fc80000000000 */
[C---:B------:R-:W-:Y:S02]  /*0670*/  LOP3.LUT R118, R0.reuse, 0x4, RZ, 0xfc, !PT ;  /* 0x0000000400767812 */ /* 0x040fe400078efcff */
[C---:B------:R-:W-:Y:S02]  /*0680*/  LOP3.LUT R88, R0.reuse, 0x8, RZ, 0xfc, !PT ;  /* 0x0000000800587812 */ /* 0x040fe400078efcff */
[C---:B------:R-:W-:Y:S02]  /*0690*/  LOP3.LUT R89, R0.reuse, 0xc, RZ, 0xfc, !PT ;  /* 0x0000000c00597812 */ /* 0x040fe400078efcff */
[C---:B------:R-:W-:Y:S02]  /*06a0*/  LOP3.LUT R90, R0.reuse, 0x10, RZ, 0xfc, !PT ;  /* 0x00000010005a7812 */ /* 0x040fe400078efcff */
[C---:B------:R-:W-:Y:S02]  /*06b0*/  LOP3.LUT R91, R0.reuse, 0x14, RZ, 0xfc, !PT ;  /* 0x00000014005b7812 */ /* 0x040fe400078efcff */
[----:B------:R-:W-:-:S02]  /*06c0*/  LOP3.LUT R92, R0, 0x18, RZ, 0xfc, !PT ;  /* 0x00000018005c7812 */ /* 0x000fc400078efcff */
        /* <DEDUP_REMOVED lines=24> */
[----:B------:R-:W-:Y:S01]  /*0850*/  LOP3.LUT R117, R0, 0x7c, RZ, 0xfc, !PT ;  /* 0x0000007c00757812 */ /* 0x000fe200078efcff */
[----:B0-----:R-:W-:Y:S06]  /*0860*/  @P0 BRA `(.L_x_0) ;  /* 0x0000000000900947 */ /* 0x001fec0003800000 */
[----:B------:R-:W-:Y:S01]  /*0870*/  IMAD.SHL.U32 R3, R14, 0x10, RZ ;  /* 0x000000100e037824 */ /* 0x000fe200078e00ff */
[----:B------:R-:W-:Y:S02]  /*0880*/  CS2R R24, SRZ ;  /* 0x0000000000187805 */ /* 0x000fe4000001ff00 */
[----:B------:R-:W-:Y:S02]  /*0890*/  CS2R R26, SRZ ;  /* 0x00000000001a7805 */ /* 0x000fe4000001ff00 */
[----:B------:R-:W-:Y:S02]  /*08a0*/  CS2R R28, SRZ ;  /* 0x00000000001c7805 */ /* 0x000fe4000001ff00 */
[----:B------:R-:W-:Y:S02]  /*08b0*/  CS2R R30, SRZ ;  /* 0x00000000001e7805 */ /* 0x000fe4000001ff00 */
[----:B------:R-:W-:Y:S02]  /*08c0*/  LOP3.LUT R3, R3, 0x70, RZ, 0xc0, !PT ;  /* 0x0000007003037812 */ /* 0x000fe400078ec0ff */
[----:B------:R-:W-:-:S02]  /*08d0*/  CS2R R32, SRZ ;  /* 0x0000000000207805 */ /* 0x000fc4000001ff00 */
[----:B------:R-:W-:Y:S02]  /*08e0*/  CS2R R34, SRZ ;  /* 0x0000000000227805 */ /* 0x000fe4000001ff00 */
[----:B------:R-:W-:Y:S02]  /*08f0*/  CS2R R36, SRZ ;  /* 0x0000000000247805 */ /* 0x000fe4000001ff00 */
[----:B------:R-:W-:Y:S01]  /*0900*/  CS2R R38, SRZ ;  /* 0x0000000000267805 */ /* 0x000fe2000001ff00 */
[----:B------:R0:W-:Y:S01]  /*0910*/  STL [R1+0x190], R3 ;  /* 0x0001900301007387 */ /* 0x0001e20000100800 */
[----:B------:R-:W-:Y:S02]  /*0920*/  CS2R R40, SRZ ;  /* 0x0000000000287805 */ /* 0x000fe4000001ff00 */
[----:B------:R-:W-:Y:S02]  /*0930*/  CS2R R42, SRZ ;  /* 0x00000000002a7805 */ /* 0x000fe4000001ff00 */
[----:B------:R-:W-:-:S02]  /*0940*/  CS2R R44, SRZ ;  /* 0x00000000002c7805 */ /* 0x000fc4000001ff00 */
[----:B------:R-:W-:Y:S02]  /*0950*/  CS2R R46, SRZ ;  /* 0x00000000002e7805 */ /* 0x000fe4000001ff00 */
[----:B------:R-:W-:Y:S02]  /*0960*/  CS2R R48, SRZ ;  /* 0x0000000000307805 */ /* 0x000fe4000001ff00 */
[----:B------:R-:W-:Y:S02]  /*0970*/  CS2R R50, SRZ ;  /* 0x0000000000327805 */ /* 0x000fe4000001ff00 */
        /* <DEDUP_REMOVED lines=17> */
[----:B------:R-:W-:Y:S01]  /*0a90*/  CS2R R86, SRZ ;  /* 0x0000000000567805 */ /* 0x000fe2000001ff00 */
[----:B0-----:R-:W-:Y:S06]  /*0aa0*/  BRA `(.L_x_1) ;  /* 0x0000008000707947 */ /* 0x001fec0003800000 */
.L_x_0:
[----:B------:R-:W-:Y:S01]  /*0ab0*/  IABS R15, R4 ;  /* 0x00000004000f7213 */ /* 0x000fe20000000000 */
[----:B------:R-:W0:Y:S01]  /*0ac0*/  S2R R0, SR_TID.X ;  /* 0x0000000000007919 */ /* 0x000e220000002100 */
[----:B------:R-:W-:Y:S01]  /*0ad0*/  IABS R3, R5 ;  /* 0x0000000500037213 */ /* 0x000fe20000000000 */
[----:B------:R-:W-:Y:S01]  /*0ae0*/  ULDC UR4, c[0x0][0x234] ;  /* 0x00008d0000047ab9 */ /* 0x000fe20000000800 */
[----:B------:R-:W1:Y:S01]  /*0af0*/  I2F.RP R8, R15 ;  /* 0x0000000f00087306 */ /* 0x000e620000209400 */
[----:B------:R-:W-:Y:S01]  /*0b00*/  ISETP.GE.AND P5, PT, R20, RZ, PT ;  /* 0x000000ff1400720c */ /* 0x000fe20003fa6270 */
[----:B------:R-:W-:Y:S01]  /*0b10*/  ULDC.64 UR6, c[0x0][0x210] ;  /* 0x0000840000067ab9 */ /* 0x000fe20000000a00 */
[----:B------:R-:W-:Y:S01]  /*0b20*/  ISETP.NE.AND P3, PT, R4, RZ, PT ;  /* 0x000000ff0400720c */ /* 0x000fe20003f65270 */
[----:B------:R-:W-:Y:S01]  /*0b30*/  UIADD3 UR5, UR16, 0x8000, URZ ;  /* 0x0000800010057890 */ /* 0x000fe2000fffe03f */
[----:B------:R-:W-:Y:S01]  /*0b40*/  CS2R R76, SRZ ;  /* 0x00000000004c7805 */ /* 0x000fe2000001ff00 */
[----:B------:R-:W-:Y:S01]  /*0b50*/  ULDC UR8, c[0x0][0x23c] ;  /* 0x00008f0000087ab9 */ /* 0x000fe20000000800 */
[----:B------:R-:W-:Y:S01]  /*0b60*/  CS2R R78, SRZ ;  /* 0x00000000004e7805 */ /* 0x000fe2000001ff00 */
[----:B------:R-:W2:Y:S01]  /*0b70*/  I2F.RP R12, R3 ;  /* 0x00000003000c7306 */ /* 0x000ea20000209400 */
[----:B------:R-:W-:Y:S01]  /*0b80*/  USHF.R.U32.HI UR5, URZ, 0x4, UR5 ;  /* 0x000000043f057899 */ /* 0x000fe20008011605 */
[----:B------:R-:W-:-:S02]  /*0b90*/  CS2R R80, SRZ ;  /* 0x0000000000507805 */ /* 0x000fc4000001ff00 */
[----:B------:R-:W-:Y:S02]  /*0ba0*/  CS2R R82, SRZ ;  /* 0x0000000000527805 */ /* 0x000fe4000001ff00 */
[----:B------:R-:W-:Y:S01]  /*0bb0*/  CS2R R84, SRZ ;  /* 0x0000000000547805 */ /* 0x000fe2000001ff00 */
[----:B------:R-:W-:Y:S01]  /*0bc0*/  USGXT.U32 UR14, UR5, 0xe ;  /* 0x0000000e050e789a */ /* 0x000fe20008000000 */
[----:B------:R-:W-:Y:S01]  /*0bd0*/  CS2R R86, SRZ ;  /* 0x0000000000567805 */ /* 0x000fe2000001ff00 */
[----:B------:R-:W-:Y:S01]  /*0be0*/  USHF.L.U32 UR25, UR8, 0x7, URZ ;  /* 0x0000000708197899 */ /* 0x000fe2000800063f */
[----:B-1----:R-:W1:Y:S08]  /*0bf0*/  MUFU.RCP R8, R8 ;  /* 0x0000000800087308 */ /* 0x002e700000001000 */
[----:B--2---:R-:W-:Y:S01]  /*0c00*/  MUFU.RCP R12, R12 ;  /* 0x0000000c000c7308 */ /* 0x004fe20000001000 */
[----:B-1----:R-:W-:Y:S01]  /*0c10*/  VIADD R11, R8, 0xffffffe ;  /* 0x0ffffffe080b7836 */ /* 0x002fe20000000000 */
[----:B------:R-:W-:-:S06]  /*0c20*/  IABS R8, R20 ;  /* 0x0000001400087213 */ /* 0x000fcc0000000000 */
[----:B------:R0:W1:Y:S02]  /*0c30*/  F2I.FTZ.U32.TRUNC.NTZ R7, R11 ;  /* 0x0000000b00077305 */ /* 0x000064000021f000 */
[----:B0-----:R-:W-:-:S04]  /*0c40*/  SHF.R.U32.HI R11, RZ, 0x7, R0 ;  /* 0x00000007ff0b7819 */ /* 0x001fc80000011600 */
[----:B------:R-:W-:Y:S01]  /*0c50*/  SGXT.U32 R11, R11, 0x2 ;  /* 0x000000020b0b781a */ /* 0x000fe20000000000 */
[----:B-1----:R-:W-:-:S04]  /*0c60*/  IMAD.MOV R6, RZ, RZ, -R7 ;  /* 0x000000ffff067224 */ /* 0x002fc800078e0a07 */
[----:B------:R-:W-:Y:S02]  /*0c70*/  IMAD R25, R6, R15, RZ ;  /* 0x0000000f06197224 */ /* 0x000fe400078e02ff */
[----:B------:R-:W-:-:S04]  /*0c80*/  IMAD.MOV.U32 R6, RZ, RZ, RZ ;  /* 0x000000ffff067224 */ /* 0x000fc800078e00ff */
[----:B------:R-:W-:-:S04]  /*0c90*/  IMAD.HI.U32 R6, R7, R25, R6 ;  /* 0x0000001907067227 */ /* 0x000fc800078e0006 */
[----:B------:R-:W-:Y:S02]  /*0ca0*/  VIADD R7, R12, 0xffffffe ;  /* 0x0ffffffe0c077836 */ /* 0x000fe40000000000 */
[----:B------:R-:W-:-:S04]  /*0cb0*/  IMAD.HI.U32 R6, R6, R8, RZ ;  /* 0x0000000806067227 */ /* 0x000fc800078e00ff */
[----:B------:R-:W0:Y:S01]  /*0cc0*/  F2I.FTZ.U32.TRUNC.NTZ R7, R7 ;  /* 0x0000000700077305 */ /* 0x000e22000021f000 */
[----:B------:R-:W-:-:S04]  /*0cd0*/  IMAD.MOV R6, RZ, RZ, -R6 ;  /* 0x000000ffff067224 */ /* 0x000fc800078e0a06 */
[----:B------:R-:W-:Y:S01]  /*0ce0*/  IMAD R12, R15, R6, R8 ;  /* 0x000000060f0c7224 */ /* 0x000fe200078e0208 */
[----:B------:R-:W-:-:S04]  /*0cf0*/  LOP3.LUT R8, R2, R11, RZ, 0xfc, !PT ;  /* 0x0000000b02087212 */ /* 0x000fc800078efcff */
[----:B------:R-:W-:Y:S02]  /*0d00*/  LOP3.LUT R14, R8, 0x7c, RZ, 0xfc, !PT ;  /* 0x0000007c080e7812 */ /* 0x000fe400078efcff */
[----:B------:R-:W-:Y:S02]  /*0d10*/  ISETP.GT.U32.AND P0, PT, R15, R12, PT ;  /* 0x0000000c0f00720c */ /* 0x000fe40003f04070 */
[----:B------:R-:W-:Y:S01]  /*0d20*/  IABS R68, R14 ;  /* 0x0000000e00447213 */ /* 0x000fe20000000000 */
[----:B0-----:R-:W-:Y:S01]  /*0d30*/  IMAD.MOV R6, RZ, RZ, -R7 ;  /* 0x000000ffff067224 */ /* 0x001fe200078e0a07 */
[----:B------:R-:W-:Y:S02]  /*0d40*/  ISETP.GE.AND P2, PT, R14, RZ, PT ;  /* 0x000000ff0e00720c */ /* 0x000fe40003f46270 */
[----:B------:R-:W-:Y:S01]  /*0d50*/  LOP3.LUT R18, R8, 0x6c, RZ, 0xfc, !PT ;  /* 0x0000006c08127812 */ /* 0x000fe200078efcff */
[----:B------:R-:W-:Y:S01]  /*0d60*/  IMAD R11, R6, R3, RZ ;  /* 0x00000003060b7224 */ /* 0x000fe200078e02ff */
[----:B------:R-:W-:Y:S01]  /*0d70*/  LOP3.LUT R20, R8, 0x5c, RZ, 0xfc, !PT ;  /* 0x0000005c08147812 */ /* 0x000fe200078efcff */
[----:B------:R-:W-:Y:S01]  /*0d80*/  IMAD.MOV.U32 R6, RZ, RZ, RZ ;  /* 0x000000ffff067224 */ /* 0x000fe200078e00ff */
[----:B------:R-:W-:-:S02]  /*0d90*/  IABS R64, R18 ;  /* 0x0000001200407213 */ /* 0x000fc40000000000 */
[----:B------:R-:W-:Y:S01]  /*0da0*/  IABS R60, R20 ;  /* 0x00000014003c7213 */ /* 0x000fe20000000000 */
[----:B------:R-:W-:Y:S01]  /*0db0*/  IMAD.HI.U32 R11, R7, R11, R6 ;  /* 0x0000000b070b7227 */ /* 0x000fe200078e0006 */
[----:B------:R-:W-:Y:S02]  /*0dc0*/  SHF.R.S32.HI R7, RZ, 0x1f, R10 ;  /* 0x0000001fff077819 */ /* 0x000fe4000001140a */
[----:B------:R-:W-:Y:S01]  /*0dd0*/  LOP3.LUT R25, R8, 0x38, RZ, 0xfc, !PT ;  /* 0x0000003808197812 */ /* 0x000fe200078efcff */
[----:B------:R-:W-:Y:S01]  /*0de0*/  @!P0 IMAD.IADD R12, R12, 0x1, -R15 ;  /* 0x000000010c0c8824 */ /* 0x000fe200078e0a0f */
[----:B------:R-:W-:Y:S01]  /*0df0*/  LEA.HI R7, R7, R10, RZ, 0x7 ;  /* 0x0000000a07077211 */ /* 0x000fe200078f38ff */
[----:B------:R-:W-:Y:S01]  /*0e00*/  IMAD.HI.U32 R6, R11, R68, RZ ;  /* 0x000000440b067227 */ /* 0x000fe200078e00ff */
[----:B------:R-:W-:Y:S02]  /*0e10*/  IABS R26, R25 ;  /* 0x00000019001a7213 */ /* 0x000fe40000000000 */
[----:B------:R-:W-:Y:S01]  /*0e20*/  ISETP.GT.U32.AND P0, PT, R15, R12, PT ;  /* 0x0000000c0f00720c */ /* 0x000fe20003f04070 */
[----:B------:R-:W-:Y:S01]  /*0e30*/  IMAD.MOV R16, RZ, RZ, -R6 ;  /* 0x000000ffff107224 */ /* 0x000fe200078e0a06 */
[----:B------:R-:W-:-:S02]  /*0e40*/  LOP3.LUT R6, R8, 0x78, RZ, 0xfc, !PT ;  /* 0x0000007808067812 */ /* 0x000fc400078efcff */
[----:B------:R-:W-:Y:S01]  /*0e50*/  LOP3.LUT R37, R8, 0x2c, RZ, 0xfc, !PT ;  /* 0x0000002c08257812 */ /* 0x000fe200078efcff */
[----:B------:R-:W-:Y:S01]  /*0e60*/  IMAD R68, R3, R16, R68 ;  /* 0x0000001003447224 */ /* 0x000fe200078e0244 */
[----:B------:R-:W-:Y:S02]  /*0e70*/  ISETP.GE.AND P1, PT, R6, RZ, PT ;  /* 0x000000ff0600720c */ /* 0x000fe40003f26270 */
[----:B------:R-:W-:Y:S02]  /*0e80*/  IABS R42, R6 ;  /* 0x00000006002a7213 */ /* 0x000fe40000000000 */
[C---:B------:R-:W-:Y:S02]  /*0e90*/  LOP3.LUT R6, R8.reuse, 0x74, RZ, 0xfc, !PT ;  /* 0x0000007408067812 */ /* 0x040fe400078efcff */
[----:B------:R-:W-:Y:S01]  /*0ea0*/  LOP3.LUT R16, R8, 0x70, RZ, 0xfc, !PT ;  /* 0x0000007008107812 */ /* 0x000fe200078efcff */
[----:B------:R-:W-:Y:S01]  /*0eb0*/  @!P0 IMAD.IADD R12, R12, 0x1, -R15 ;  /* 0x000000010c0c8824 */ /* 0x000fe200078e0a0f */
[----:B------:R-:W-:Y:S01]  /*0ec0*/  ISETP.GE.AND P4, PT, R6, RZ, PT ;  /* 0x000000ff0600720c */ /* 0x000fe20003f86270 */
[----:B------:R-:W-:Y:S01]  /*0ed0*/  IMAD.HI.U32 R15, R11, R64, RZ ;  /* 0x000000400b0f7227 */ /* 0x000fe200078e00ff */
[----:B------:R-:W-:-:S02]  /*0ee0*/  IABS R66, R6 ;  /* 0x0000000600427213 */ /* 0x000fc40000000000 */
[----:B------:R-:W-:Y:S01]  /*0ef0*/  IABS R40, R16 ;  /* 0x0000001000287213 */ /* 0x000fe20000000000 */
[----:B------:R-:W-:Y:S01]  /*0f00*/  IMAD.HI.U32 R6, R11, R42, RZ ;  /* 0x0000002a0b067227 */ /* 0x000fe200078e00ff */
[----:B------:R-:W-:Y:S02]  /*0f10*/  ISETP.GT.U32.AND P0, PT, R3, R68, PT ;  /* 0x000000440300720c */ /* 0x000fe40003f04070 */
[----:B------:R-:W-:Y:S01]  /*0f20*/  IABS R22, R37 ;  /* 0x0000002500167213 */ /* 0x000fe20000000000 */
[----:B------:R-:W-:Y:S01]  /*0f30*/  IMAD.MOV R10, RZ, RZ, -R6 ;  /* 0x000000ffff0a7224 */ /* 0x000fe200078e0a06 */
[C---:B------:R-:W-:Y:S01]  /*0f40*/  LOP3.LUT R33, R8.reuse, 0x28, RZ, 0xfc, !PT ;  /* 0x0000002808217812 */ /* 0x040fe200078efcff */
[C---:B------:R-:W-:Y:S01]  /*0f50*/  IMAD.HI.U32 R6, R11.reuse, R66, RZ ;  /* 0x000000420b067227 */ /* 0x040fe200078e00ff */
[C---:B------:R-:W-:Y:S02]  /*0f60*/  LOP3.LUT R35, R8.reuse, 0x24, RZ, 0xfc, !PT ;  /* 0x0000002408237812 */ /* 0x040fe400078efcff */
[C---:B------:R-:W-:Y:S01]  /*0f70*/  LOP3.LUT R43, R8.reuse, 0x20, RZ, 0xfc, !PT ;  /* 0x00000020082b7812 */ /* 0x040fe200078efcff */
[----:B------:R-:W-:Y:S01]  /*0f80*/  IMAD.MOV R6, RZ, RZ, -R6 ;  /* 0x000000ffff067224 */ /* 0x000fe200078e0a06 */
[C---:B------:R-:W-:Y:S01]  /*0f90*/  LOP3.LUT R41, R8.reuse, 0x1c, RZ, 0xfc, !PT ;  /* 0x0000001c08297812 */ /* 0x040fe200078efcff */
[----:B------:R-:W-:Y:S01]  /*0fa0*/  IMAD.HI.U32 R14, R11, R40, RZ ;  /* 0x000000280b0e7227 */ /* 0x000fe200078e00ff */
[----:B------:R-:W-:-:S02]  /*0fb0*/  LOP3.LUT R39, R8, 0x18, RZ, 0xfc, !PT ;  /* 0x0000001808277812 */ /* 0x000fc400078efcff */
[----:B------:R-:W-:Y:S01]  /*0fc0*/  IABS R44, R41 ;  /* 0x00000029002c7213 */ /* 0x000fe20000000000 */
[C---:B------:R-:W-:Y:S01]  /*0fd0*/  IMAD R66, R3.reuse, R6, R66 ;  /* 0x0000000603427224 */ /* 0x040fe200078e0242 */
[----:B------:R-:W-:Y:S01]  /*0fe0*/  IABS R46, R39 ;  /* 0x00000027002e7213 */ /* 0x000fe20000000000 */
[C---:B------:R-:W-:Y:S01]  /*0ff0*/  IMAD R42, R3.reuse, R10, R42 ;  /* 0x0000000a032a7224 */ /* 0x040fe200078e022a */
[C---:B------:R-:W-:Y:S01]  /*1000*/  LOP3.LUT R27, R8.reuse, 0xc, RZ, 0xfc, !PT ;  /* 0x0000000c081b7812 */ /* 0x040fe200078efcff */
[----:B------:R-:W-:Y:S01]  /*1010*/  IMAD.MOV.U32 R10, RZ, RZ, R12 ;  /* 0x000000ffff0a7224 */ /* 0x000fe200078e000c */
[C---:B------:R-:W-:Y:S01]  /*1020*/  ISETP.GT.U32.AND P6, PT, R3.reuse, R66, PT ;  /* 0x000000420300720c */ /* 0x040fe20003fc4070 */
[----:B------:R-:W-:Y:S01]  /*1030*/  IMAD.MOV R14, RZ, RZ, -R14 ;  /* 0x000000ffff0e7224 */ /* 0x000fe200078e0a0e */
[----:B------:R-:W-:Y:S01]  /*1040*/  LOP3.LUT R12, R8, 0x68, RZ, 0xfc, !PT ;  /* 0x00000068080c7812 */ /* 0x000fe200078efcff */
[----:B------:R-:W-:Y:S01]  /*1050*/  @!P5 IMAD.MOV R10, RZ, RZ, -R10 ;  /* 0x000000ffff0ad224 */ /* 0x000fe200078e0a0a */
[----:B------:R-:W-:Y:S01]  /*1060*/  @!P3 LOP3.LUT R10, RZ, R4, RZ, 0x33, !PT ;  /* 0x00000004ff0ab212 */ /* 0x000fe200078e33ff */
[C---:B------:R-:W-:Y:S01]  /*1070*/  IMAD R40, R3.reuse, R14, R40 ;  /* 0x0000000e03287224 */ /* 0x040fe200078e0228 */
[----:B------:R-:W-:Y:S01]  /*1080*/  ISETP.GT.U32.AND P3, PT, R3, R42, PT ;  /* 0x0000002a0300720c */ /* 0x000fe20003f64070 */
[----:B------:R-:W-:Y:S01]  /*1090*/  @!P0 IMAD.IADD R68, R68, 0x1, -R3 ;  /* 0x0000000144448824 */ /* 0x000fe200078e0a03 */
[----:B------:R-:W-:Y:S01]  /*10a0*/  LOP3.LUT R14, R8, 0x64, RZ, 0xfc, !PT ;  /* 0x00000064080e7812 */ /* 0x000fe200078efcff */
[----:B------:R-:W-:Y:S01]  /*10b0*/  IMAD.MOV R15, RZ, RZ, -R15 ;  /* 0x000000ffff0f7224 */ /* 0x000fe200078e0a0f */
[----:B------:R-:W-:-:S02]  /*10c0*/  IABS R38, R12 ;  /* 0x0000000c00267213 */ /* 0x000fc40000000000 */
[----:B------:R-:W-:Y:S01]  /*10d0*/  IABS R62, R14 ;  /* 0x0000000e003e7213 */ /* 0x000fe20000000000 */
[--C-:B------:R-:W-:Y:S01]  /*10e0*/  @!P6 IMAD.IADD R66, R66, 0x1, -R3.reuse ;  /* 0x000000014242e824 */ /* 0x100fe200078e0a03 */
[C---:B------:R-:W-:Y:S01]  /*10f0*/  ISETP.GT.U32.AND P5, PT, R3.reuse, R68, PT ;  /* 0x000000440300720c */ /* 0x040fe20003fa4070 */
[C---:B------:R-:W-:Y:S01]  /*1100*/  IMAD R64, R3.reuse, R15, R64 ;  /* 0x0000000f03407224 */ /* 0x040fe200078e0240 */
[----:B------:R-:W-:Y:S01]  /*1110*/  ISETP.GT.U32.AND P6, PT, R3, R40, PT ;  /* 0x000000280300720c */ /* 0x000fe20003fc4070 */
[----:B------:R-:W-:Y:S01]  /*1120*/  IMAD.HI.U32 R6, R11, R62, RZ ;  /* 0x0000003e0b067227 */ /* 0x000fe200078e00ff */
[----:B------:R-:W-:Y:S02]  /*1130*/  LOP3.LUT R15, R8, 0x60, RZ, 0xfc, !PT ;  /* 0x00000060080f7812 */ /* 0x000fe400078efcff */
[----:B------:R-:W-:Y:S01]  /*1140*/  ISETP.GT.U32.AND P0, PT, R3, R66, PT ;  /* 0x000000420300720c */ /* 0x000fe20003f04070 */
[----:B------:R-:W-:Y:S01]  /*1150*/  @!P3 IMAD.IADD R42, R42, 0x1, -R3 ;  /* 0x000000012a2ab824 */ /* 0x000fe200078e0a03 */
[----:B------:R-:W-:Y:S01]  /*1160*/  IABS R36, R15 ;  /* 0x0000000f00247213 */ /* 0x000fe20000000000 */
[----:B------:R-:W-:Y:S01]  /*1170*/  IMAD.MOV R6, RZ, RZ, -R6 ;  /* 0x000000ffff067224 */ /* 0x000fe200078e0a06 */
[----:B------:R-:W-:Y:S01]  /*1180*/  LOP3.LUT R29, R8, 0x8, RZ, 0xfc, !PT ;  /* 0x00000008081d7812 */ /* 0x000fe200078efcff */
[----:B------:R-:W-:Y:S01]  /*1190*/  IMAD.HI.U32 R4, R11, R38, RZ ;  /* 0x000000260b047227 */ /* 0x000fe200078e00ff */
[----:B------:R-:W-:-:S02]  /*11a0*/  ISETP.GT.U32.AND P3, PT, R3, R42, PT ;  /* 0x0000002a0300720c */ /* 0x000fc40003f64070 */
[----:B------:R-:W-:Y:S01]  /*11b0*/  LOP3.LUT R31, R8, 0x4, RZ, 0xfc, !PT ;  /* 0x00000004081f7812 */ /* 0x000fe200078efcff */
[--C-:B------:R-:W-:Y:S01]  /*11c0*/  @!P5 IMAD.IADD R68, R68, 0x1, -R3.reuse ;  /* 0x000000014444d824 */ /* 0x100fe200078e0a03 */
[C---:B------:R-:W-:Y:S01]  /*11d0*/  ISETP.GT.U32.AND P5, PT, R3.reuse, R64, PT ;  /* 0x000000400300720c */ /* 0x040fe20003fa4070 */
[C---:B------:R-:W-:Y:S01]  /*11e0*/  IMAD R62, R3.reuse, R6, R62 ;  /* 0x00000006033e7224 */ /* 0x040fe200078e023e */
[----:B------:R-:W-:Y:S01]  /*11f0*/  IABS R70, R8 ;  /* 0x0000000800467213 */ /* 0x000fe20000000000 */
[----:B------:R-:W-:Y:S02]  /*1200*/  @!P6 IMAD.IADD R40, R40, 0x1, -R3 ;  /* 0x000000012828e824 */ /* 0x000fe400078e0a03 */
[----:B------:R-:W-:Y:S01]  /*1210*/  IMAD.MOV R4, RZ, RZ, -R4 ;  /* 0x000000ffff047224 */ /* 0x000fe200078e0a04 */
[----:B------:R-:W-:Y:S01]  /*1220*/  ISETP.GT.U32.AND P6, PT, R3, R62, PT ;  /* 0x0000003e0300720c */ /* 0x000fe20003fc4070 */
[----:B------:R-:W-:-:S04]  /*1230*/  IMAD.HI.U32 R6, R11, R60, RZ ;  /* 0x0000003c0b067227 */ /* 0x000fc800078e00ff */
[C---:B------:R-:W-:Y:S02]  /*1240*/  IMAD R38, R3.reuse, R4, R38 ;  /* 0x0000000403267224 */ /* 0x040fe400078e0226 */
[--C-:B------:R-:W-:Y:S02]  /*1250*/  @!P3 IMAD.IADD R42, R42, 0x1, -R3.reuse ;  /* 0x000000012a2ab824 */ /* 0x100fe400078e0a03 */
[--C-:B------:R-:W-:Y:S01]  /*1260*/  @!P5 IMAD.IADD R64, R64, 0x1, -R3.reuse ;  /* 0x000000014040d824 */ /* 0x100fe200078e0a03 */
[----:B------:R-:W-:Y:S01]  /*1270*/  ISETP.GT.U32.AND P3, PT, R3, R38, PT ;  /* 0x000000260300720c */ /* 0x000fe20003f64070 */
[----:B------:R-:W-:Y:S01]  /*1280*/  IMAD.HI.U32 R4, R11, R36, RZ ;  /* 0x000000240b047227 */ /* 0x000fe200078e00ff */
[----:B------:R-:W-:Y:S02]  /*1290*/  ISETP.GE.AND P5, PT, R18, RZ, PT ;  /* 0x000000ff1200720c */ /* 0x000fe40003fa6270 */
[----:B------:R-:W-:Y:S01]  /*12a0*/  LOP3.LUT R18, R8, 0x54, RZ, 0xfc, !PT ;  /* 0x0000005408127812 */ /* 0x000fe200078efcff */
[--C-:B------:R-:W-:Y:S01]  /*12b0*/  @!P6 IMAD.IADD R62, R62, 0x1, -R3.reuse ;  /* 0x000000013e3ee824 */ /* 0x100fe200078e0a03 */
[C---:B------:R-:W-:Y:S01]  /*12c0*/  ISETP.GT.U32.AND P6, PT, R3.reuse, R64, PT ;  /* 0x000000400300720c */ /* 0x040fe20003fc4070 */
[----:B------:R-:W-:Y:S01]  /*12d0*/  IMAD.MOV R4, RZ, RZ, -R4 ;  /* 0x000000ffff047224 */ /* 0x000fe200078e0a04 */
[----:B------:R-:W-:Y:S01]  /*12e0*/  IABS R58, R18 ;  /* 0x00000012003a7213 */ /* 0x000fe20000000000 */
[----:B------:R-:W-:Y:S01]  /*12f0*/  @!P0 IMAD.IADD R66, R66, 0x1, -R3 ;  /* 0x0000000142428824 */ /* 0x000fe200078e0a03 */
[----:B------:R-:W-:Y:S01]  /*1300*/  ISETP.GE.AND P0, PT, R16, RZ, PT ;  /* 0x000000ff1000720c */ /* 0x000fe20003f06270 */
[----:B------:R-:W-:Y:S01]  /*1310*/  IMAD.MOV R6, RZ, RZ, -R6 ;  /* 0x000000ffff067224 */ /* 0x000fe200078e0a06 */
[----:B------:R-:W-:Y:S01]  /*1320*/  LOP3.LUT R16, R8, 0x58, RZ, 0xfc, !PT ;  /* 0x0000005808107812 */ /* 0x000fe200078efcff */
[----:B------:R-:W-:-:S02]  /*1330*/  IMAD R36, R3, R4, R36 ;  /* 0x0000000403247224 */ /* 0x000fc400078e0224 */
[C---:B------:R-:W-:Y:S01]  /*1340*/  IMAD R60, R3.reuse, R6, R60 ;  /* 0x00000006033c7224 */ /* 0x040fe200078e023c */
[----:B------:R-:W-:Y:S01]  /*1350*/  IABS R34, R16 ;  /* 0x0000001000227213 */ /* 0x000fe20000000000 */
[--C-:B------:R-:W-:Y:S01]  /*1360*/  @!P3 IMAD.IADD R38, R38, 0x1, -R3.reuse ;  /* 0x000000012626b824 */ /* 0x100fe200078e0a03 */
[C---:B------:R-:W-:Y:S01]  /*1370*/  ISETP.GT.U32.AND P3, PT, R3.reuse, R40, PT ;  /* 0x000000280300720c */ /* 0x040fe20003f64070 */
[----:B------:R-:W-:Y:S01]  /*1380*/  @!P4 IMAD.MOV R66, RZ, RZ, -R66 ;  /* 0x000000ffff42c224 */ /* 0x000fe200078e0a42 */
[C---:B------:R-:W-:Y:S01]  /*1390*/  ISETP.GT.U32.AND P4, PT, R3.reuse, R36, PT ;  /* 0x000000240300720c */ /* 0x040fe20003f84070 */
[----:B------:R-:W-:Y:S01]  /*13a0*/  @!P6 IMAD.IADD R64, R64, 0x1, -R3 ;  /* 0x000000014040e824 */ /* 0x000fe200078e0a03 */
[----:B------:R-:W-:Y:S01]  /*13b0*/  ISETP.GT.U32.AND P6, PT, R3, R60, PT ;  /* 0x0000003c0300720c */ /* 0x000fe20003fc4070 */
[----:B------:R-:W-:-:S04]  /*13c0*/  IMAD.HI.U32 R4, R11, R34, RZ ;  /* 0x000000220b047227 */ /* 0x000fc800078e00ff */
[----:B------:R-:W-:Y:S01]  /*13d0*/  @!P2 IMAD.MOV R68, RZ, RZ, -R68 ;  /* 0x000000ffff44a224 */ /* 0x000fe200078e0a44 */
[C---:B------:R-:W-:Y:S01]  /*13e0*/  ISETP.GT.U32.AND P2, PT, R3.reuse, R62, PT ;  /* 0x0000003e0300720c */ /* 0x040fe20003f44070 */
[----:B------:R-:W-:Y:S02]  /*13f0*/  IMAD.MOV R6, RZ, RZ, -R4 ;  /* 0x000000ffff067224 */ /* 0x000fe400078e0a04 */
[--C-:B------:R-:W-:Y:S01]  /*1400*/  @!P3 IMAD.IADD R40, R40, 0x1, -R3.reuse ;  /* 0x000000012828b824 */ /* 0x100fe200078e0a03 */
[----:B------:R-:W-:Y:S01]  /*1410*/  ISETP.GE.AND P3, PT, R12, RZ, PT ;  /* 0x000000ff0c00720c */ /* 0x000fe20003f66270 */
[--C-:B------:R-:W-:Y:S01]  /*1420*/  @!P4 IMAD.IADD R36, R36, 0x1, -R3.reuse ;  /* 0x000000012424c824 */ /* 0x100fe200078e0a03 */
[C---:B------:R-:W-:Y:S01]  /*1430*/  LOP3.LUT R12, R8.reuse, 0x50, RZ, 0xfc, !PT ;  /* 0x00000050080c7812 */ /* 0x040fe200078efcff */
[C---:B------:R-:W-:Y:S01]  /*1440*/  IMAD R34, R3.reuse, R6, R34 ;  /* 0x0000000603227224 */ /* 0x040fe200078e0222 */
[----:B------:R-:W-:Y:S01]  /*1450*/  LOP3.LUT R6, R8, 0x4c, RZ, 0xfc, !PT ;  /* 0x0000004c08067812 */ /* 0x000fe200078efcff */
[----:B------:R-:W-:Y:S01]  /*1460*/  @!P1 IMAD.MOV R42, RZ, RZ, -R42 ;  /* 0x000000ffff2a9224 */ /* 0x000fe200078e0a2a */
[C---:B------:R-:W-:Y:S01]  /*1470*/  ISETP.GT.U32.AND P1, PT, R3.reuse, R38, PT ;  /* 0x000000260300720c */ /* 0x040fe20003f24070 */
[--C-:B------:R-:W-:Y:S01]  /*1480*/  @!P6 IMAD.IADD R60, R60, 0x1, -R3.reuse ;  /* 0x000000013c3ce824 */ /* 0x100fe200078e0a03 */
[C---:B------:R-:W-:Y:S01]  /*1490*/  ISETP.GT.U32.AND P6, PT, R3.reuse, R34, PT ;  /* 0x000000220300720c */ /* 0x040fe20003fc4070 */
[----:B------:R-:W-:Y:S01]  /*14a0*/  @!P0 IMAD.MOV R40, RZ, RZ, -R40 ;  /* 0x000000ffff288224 */ /* 0x000fe200078e0a28 */
[----:B------:R-:W-:Y:S01]  /*14b0*/  ISETP.GT.U32.AND P0, PT, R3, R36, PT ;  /* 0x000000240300720c */ /* 0x000fe20003f04070 */
[----:B------:R-:W-:Y:S01]  /*14c0*/  @!P2 IMAD.IADD R62, R62, 0x1, -R3 ;  /* 0x000000013e3ea824 */ /* 0x000fe200078e0a03 */
[----:B------:R-:W-:Y:S01]  /*14d0*/  ISETP.GE.AND P2, PT, R15, RZ, PT ;  /* 0x000000ff0f00720c */ /* 0x000fe20003f46270 */
[----:B------:R-:W-:Y:S01]  /*14e0*/  IMAD.HI.U32 R4, R11, R58, RZ ;  /* 0x0000003a0b047227 */ /* 0x000fe200078e00ff */
[----:B------:R-:W-:-:S02]  /*14f0*/  IABS R32, R12 ;  /* 0x0000000c00207213 */ /* 0x000fc40000000000 */
[----:B------:R-:W-:Y:S01]  /*1500*/  IABS R56, R6 ;  /* 0x0000000600387213 */ /* 0x000fe20000000000 */
[----:B------:R-:W-:Y:S01]  /*1510*/  IMAD.MOV R4, RZ, RZ, -R4 ;  /* 0x000000ffff047224 */ /* 0x000fe200078e0a04 */
[----:B------:R-:W-:Y:S01]  /*1520*/  ISETP.GE.AND P4, PT, R20, RZ, PT ;  /* 0x000000ff1400720c */ /* 0x000fe20003f86270 */
[--C-:B------:R-:W-:Y:S01]  /*1530*/  @!P1 IMAD.IADD R38, R38, 0x1, -R3.reuse ;  /* 0x0000000126269824 */ /* 0x100fe200078e0a03 */
[----:B------:R-:W-:Y:S01]  /*1540*/  ISETP.GE.AND P1, PT, R14, RZ, PT ;  /* 0x000000ff0e00720c */ /* 0x000fe20003f26270 */
[--C-:B------:R-:W-:Y:S01]  /*1550*/  @!P6 IMAD.IADD R34, R34, 0x1, -R3.reuse ;  /* 0x000000012222e824 */ /* 0x100fe200078e0a03 */
[----:B------:R-:W-:Y:S01]  /*1560*/  ISETP.GE.AND P6, PT, R6, RZ, PT ;  /* 0x000000ff0600720c */ /* 0x000fe20003fc6270 */
[----:B------:R-:W-:Y:S01]  /*1570*/  @!P0 IMAD.IADD R36, R36, 0x1, -R3 ;  /* 0x0000000124248824 */ /* 0x000fe200078e0a03 */
[C---:B------:R-:W-:Y:S01]  /*1580*/  LOP3.LUT R6, R8.reuse, 0x48, RZ, 0xfc, !PT ;  /* 0x0000004808067812 */ /* 0x040fe200078efcff */
[C---:B------:R-:W-:Y:S01]  /*1590*/  IMAD R58, R3.reuse, R4, R58 ;  /* 0x00000004033a7224 */ /* 0x040fe200078e023a */
[----:B------:R-:W-:Y:S01]  /*15a0*/  LOP3.LUT R14, R8, 0x40, RZ, 0xfc, !PT ;  /* 0x00000040080e7812 */ /* 0x000fe200078efcff */
[----:B------:R-:W-:Y:S01]  /*15b0*/  @!P2 IMAD.MOV R36, RZ, RZ, -R36 ;  /* 0x000000ffff24a224 */ /* 0x000fe200078e0a24 */
[----:B------:R-:W-:Y:S01]  /*15c0*/  ISETP.GT.U32.AND P2, PT, R3, R34, PT ;  /* 0x000000220300720c */ /* 0x000fe20003f44070 */
[----:B------:R-:W-:Y:S01]  /*15d0*/  IMAD.HI.U32 R4, R11, R32, RZ ;  /* 0x000000200b047227 */ /* 0x000fe200078e00ff */
[----:B------:R-:W-:-:S02]  /*15e0*/  IABS R30, R6 ;  /* 0x00000006001e7213 */ /* 0x000fc40000000000 */
[----:B------:R-:W-:Y:S01]  /*15f0*/  IABS R28, R14 ;  /* 0x0000000e001c7213 */ /* 0x000fe20000000000 */
[----:B------:R-:W-:Y:S01]  /*1600*/  IMAD.MOV R4, RZ, RZ, -R4 ;  /* 0x000000ffff047224 */ /* 0x000fe200078e0a04 */
[----:B------:R-:W-:Y:S01]  /*1610*/  LOP3.LUT R15, R8, 0x3c, RZ, 0xfc, !PT ;  /* 0x0000003c080f7812 */ /* 0x000fe200078efcff */
[----:B------:R-:W-:Y:S01]  /*1620*/  @!P3 IMAD.MOV R38, RZ, RZ, -R38 ;  /* 0x000000ffff26b224 */ /* 0x000fe200078e0a26 */
[C---:B------:R-:W-:Y:S01]  /*1630*/  ISETP.GT.U32.AND P3, PT, R3.reuse, R58, PT ;  /* 0x0000003a0300720c */ /* 0x040fe20003f64070 */
[----:B------:R-:W-:Y:S01]  /*1640*/  @!P1 IMAD.MOV R62, RZ, RZ, -R62 ;  /* 0x000000ffff3e9224 */ /* 0x000fe200078e0a3e */
[----:B------:R-:W-:Y:S01]  /*1650*/  ISETP.GE.AND P1, PT, R16, RZ, PT ;  /* 0x000000ff1000720c */ /* 0x000fe20003f26270 */
[----:B------:R-:W-:Y:S01]  /*1660*/  IMAD R32, R3, R4, R32 ;  /* 0x0000000403207224 */ /* 0x000fe200078e0220 */
[----:B------:R-:W-:Y:S01]  /*1670*/  IABS R52, R15 ;  /* 0x0000000f00347213 */ /* 0x000fe20000000000 */
[----:B------:R-:W-:Y:S01]  /*1680*/  IMAD.HI.U32 R4, R11, R56, RZ ;  /* 0x000000380b047227 */ /* 0x000fe200078e00ff */
[----:B------:R-:W-:-:S02]  /*1690*/  ISETP.GE.AND P0, PT, R18, RZ, PT ;  /* 0x000000ff1200720c */ /* 0x000fc40003f06270 */
[----:B------:R-:W-:Y:S01]  /*16a0*/  LOP3.LUT R16, R8, 0x34, RZ, 0xfc, !PT ;  /* 0x0000003408107812 */ /* 0x000fe200078efcff */
[----:B------:R-:W-:Y:S01]  /*16b0*/  @!P5 IMAD.MOV R64, RZ, RZ, -R64 ;  /* 0x000000ffff40d224 */ /* 0x000fe200078e0a40 */
[C---:B------:R-:W-:Y:S01]  /*16c0*/  ISETP.GT.U32.AND P5, PT, R3.reuse, R60, PT ;  /* 0x0000003c0300720c */ /* 0x040fe20003fa4070 */
[--C-:B------:R-:W-:Y:S01]  /*16d0*/  @!P2 IMAD.IADD R34, R34, 0x1, -R3.reuse ;  /* 0x000000012222a824 */ /* 0x100fe200078e0a03 */
[C---:B------:R-:W-:Y:S01]  /*16e0*/  ISETP.GT.U32.AND P2, PT, R3.reuse, R32, PT ;  /* 0x000000200300720c */ /* 0x040fe20003f44070 */
[----:B------:R-:W-:Y:S01]  /*16f0*/  IMAD.MOV R4, RZ, RZ, -R4 ;  /* 0x000000ffff047224 */ /* 0x000fe200078e0a04 */
[----:B------:R-:W-:Y:S01]  /*1700*/  IABS R50, R16 ;  /* 0x0000001000327213 */ /* 0x000fe20000000000 */
[----:B------:R-:W-:Y:S01]  /*1710*/  @!P3 IMAD.IADD R58, R58, 0x1, -R3 ;  /* 0x000000013a3ab824 */ /* 0x000fe200078e0a03 */
[----:B------:R-:W-:Y:S01]  /*1720*/  IABS R20, R33 ;  /* 0x0000002100147213 */ /* 0x000fe20000000000 */
[C---:B------:R-:W-:Y:S01]  /*1730*/  IMAD R56, R3.reuse, R4, R56 ;  /* 0x0000000403387224 */ /* 0x040fe200078e0238 */
[----:B------:R-:W-:Y:S01]  /*1740*/  IABS R18, R35 ;  /* 0x0000002300127213 */ /* 0x000fe20000000000 */
[----:B------:R-:W-:Y:S01]  /*1750*/  @!P1 IMAD.MOV R34, RZ, RZ, -R34 ;  /* 0x000000ffff229224 */ /* 0x000fe200078e0a22 */
[----:B------:R-:W-:Y:S01]  /*1760*/  ISETP.GT.U32.AND P3, PT, R3, R58, PT ;  /* 0x0000003a0300720c */ /* 0x000fe20003f64070 */
[----:B------:R-:W-:Y:S01]  /*1770*/  IMAD.HI.U32 R4, R11, R30, RZ ;  /* 0x0000001e0b047227 */ /* 0x000fe200078e00ff */
[----:B------:R-:W-:-:S03]  /*1780*/  ISETP.GT.U32.AND P1, PT, R3, R56, PT ;  /* 0x000000380300720c */ /* 0x000fc60003f24070 */
[--C-:B------:R-:W-:Y:S01]  /*1790*/  @!P5 IMAD.IADD R60, R60, 0x1, -R3.reuse ;  /* 0x000000013c3cd824 */ /* 0x100fe200078e0a03 */
[----:B------:R-:W-:Y:S01]  /*17a0*/  ISETP.GE.AND P5, PT, R12, RZ, PT ;  /* 0x000000ff0c00720c */ /* 0x000fe20003fa6270 */
[--C-:B------:R-:W-:Y:S01]  /*17b0*/  @!P2 IMAD.IADD R32, R32, 0x1, -R3.reuse ;  /* 0x000000012020a824 */ /* 0x100fe200078e0a03 */
[----:B------:R-:W-:Y:S01]  /*17c0*/  LOP3.LUT R12, R8, 0x44, RZ, 0xfc, !PT ;  /* 0x00000044080c7812 */ /* 0x000fe200078efcff */
[----:B------:R-:W-:Y:S01]  /*17d0*/  @!P4 IMAD.MOV R60, RZ, RZ, -R60 ;  /* 0x000000ffff3cc224 */ /* 0x000fe200078e0a3c */
[----:B------:R-:W-:Y:S02]  /*17e0*/  ISETP.GE.AND P4, PT, R6, RZ, PT ;  /* 0x000000ff0600720c */ /* 0x000fe40003f86270 */
[----:B------:R-:W-:Y:S01]  /*17f0*/  IABS R54, R12 ;  /* 0x0000000c00367213 */ /* 0x000fe20000000000 */
[--C-:B------:R-:W-:Y:S01]  /*1800*/  @!P3 IMAD.IADD R58, R58, 0x1, -R3.reuse ;  /* 0x000000013a3ab824 */ /* 0x100fe200078e0a03 */
[----:B------:R-:W-:Y:S01]  /*1810*/  ISETP.GT.U32.AND P2, PT, R3, R32, PT ;  /* 0x000000200300720c */ /* 0x000fe20003f44070 */
[----:B------:R-:W-:Y:S01]  /*1820*/  @!P1 IMAD.IADD R56, R56, 0x1, -R3 ;  /* 0x0000000138389824 */ /* 0x000fe200078e0a03 */
[----:B------:R-:W-:Y:S01]  /*1830*/  ISETP.GE.AND P3, PT, R12, RZ, PT ;  /* 0x000000ff0c00720c */ /* 0x000fe20003f66270 */
[----:B------:R-:W-:-:S03]  /*1840*/  IMAD.HI.U32 R6, R11, R54, RZ ;  /* 0x000000360b067227 */ /* 0x000fc600078e00ff */
[----:B------:R-:W-:Y:S01]  /*1850*/  ISETP.GT.U32.AND P1, PT, R3, R56, PT ;  /* 0x000000380300720c */ /* 0x000fe20003f24070 */
[----:B------:R-:W-:Y:S02]  /*1860*/  IMAD.MOV R12, RZ, RZ, -R4 ;  /* 0x000000ffff0c7224 */ /* 0x000fe400078e0a04 */
[----:B------:R-:W-:-:S04]  /*1870*/  IMAD.HI.U32 R4, R11, R28, RZ ;  /* 0x0000001c0b047227 */ /* 0x000fc800078e00ff */
[----:B------:R-:W-:Y:S02]  /*1880*/  IMAD.MOV R6, RZ, RZ, -R6 ;  /* 0x000000ffff067224 */ /* 0x000fe400078e0a06 */
[C---:B------:R-:W-:Y:S02]  /*1890*/  IMAD R30, R3.reuse, R12, R30 ;  /* 0x0000000c031e7224 */ /* 0x040fe400078e021e */
[----:B------:R-:W-:Y:S02]  /*18a0*/  IMAD.MOV R12, RZ, RZ, -R4 ;  /* 0x000000ffff0c7224 */ /* 0x000fe400078e0a04 */
[C---:B------:R-:W-:Y:S02]  /*18b0*/  IMAD R54, R3.reuse, R6, R54 ;  /* 0x0000000603367224 */ /* 0x040fe400078e0236 */
[----:B------:R-:W-:Y:S01]  /*18c0*/  @!P2 IMAD.IADD R32, R32, 0x1, -R3 ;  /* 0x000000012020a824 */ /* 0x000fe200078e0a03 */
[----:B------:R-:W-:Y:S01]  /*18d0*/  ISETP.GT.U32.AND P2, PT, R3, R30, PT ;  /* 0x0000001e0300720c */ /* 0x000fe20003f44070 */
[----:B------:R-:W-:-:S04]  /*18e0*/  IMAD.HI.U32 R4, R11, R52, RZ ;  /* 0x000000340b047227 */ /* 0x000fc800078e00ff */
[C---:B------:R-:W-:Y:S02]  /*18f0*/  IMAD R28, R3.reuse, R12, R28 ;  /* 0x0000000c031c7224 */ /* 0x040fe400078e021c */
[----:B------:R-:W-:Y:S01]  /*1900*/  @!P5 IMAD.MOV R32, RZ, RZ, -R32 ;  /* 0x000000ffff20d224 */ /* 0x000fe200078e0a20 */
[C---:B------:R-:W-:Y:S01]  /*1910*/  ISETP.GT.U32.AND P5, PT, R3.reuse, R54, PT ;  /* 0x000000360300720c */ /* 0x040fe20003fa4070 */
[----:B------:R-:W-:Y:S02]  /*1920*/  IMAD.MOV R4, RZ, RZ, -R4 ;  /* 0x000000ffff047224 */ /* 0x000fe400078e0a04 */
[----:B------:R-:W-:Y:S01]  /*1930*/  @!P1 IMAD.IADD R56, R56, 0x1, -R3 ;  /* 0x0000000138389824 */ /* 0x000fe200078e0a03 */
[C---:B------:R-:W-:Y:S01]  /*1940*/  ISETP.GT.U32.AND P1, PT, R3.reuse, R28, PT ;  /* 0x0000001c0300720c */ /* 0x040fe20003f24070 */
[----:B------:R-:W-:Y:S02]  /*1950*/  IMAD R52, R3, R4, R52 ;  /* 0x0000000403347224 */ /* 0x000fe400078e0234 */
[----:B------:R-:W-:-:S02]  /*1960*/  @!P6 IMAD.MOV R56, RZ, RZ, -R56 ;  /* 0x000000ffff38e224 */ /* 0x000fc400078e0a38 */
[----:B------:R-:W-:Y:S01]  /*1970*/  @!P0 IMAD.MOV R58, RZ, RZ, -R58 ;  /* 0x000000ffff3a8224 */ /* 0x000fe200078e0a3a */
[----:B------:R-:W-:Y:S01]  /*1980*/  ISETP.GT.U32.AND P6, PT, R3, R52, PT ;  /* 0x000000340300720c */ /* 0x000fe20003fc4070 */
[C---:B------:R-:W-:Y:S01]  /*1990*/  IMAD.HI.U32 R4, R11.reuse, R26, RZ ;  /* 0x0000001a0b047227 */ /* 0x040fe200078e00ff */
[----:B------:R-:W-:Y:S02]  /*19a0*/  ISETP.GE.AND P0, PT, R14, RZ, PT ;  /* 0x000000ff0e00720c */ /* 0x000fe40003f06270 */
[----:B------:R-:W-:Y:S01]  /*19b0*/  LOP3.LUT R14, R8, 0x30, RZ, 0xfc, !PT ;  /* 0x00000030080e7812 */ /* 0x000fe200078efcff */
[--C-:B------:R-:W-:Y:S02]  /*19c0*/  @!P5 IMAD.IADD R54, R54, 0x1, -R3.reuse ;  /* 0x000000013636d824 */ /* 0x100fe400078e0a03 */
[----:B------:R-:W-:Y:S01]  /*19d0*/  @!P1 IMAD.IADD R28, R28, 0x1, -R3 ;  /* 0x000000011c1c9824 */ /* 0x000fe200078e0a03 */
[----:B------:R-:W-:Y:S01]  /*19e0*/  IABS R24, R14 ;  /* 0x0000000e00187213 */ /* 0x000fe20000000000 */
[----:B------:R-:W-:Y:S01]  /*19f0*/  IMAD.HI.U32 R6, R11, R50, RZ ;  /* 0x000000320b067227 */ /* 0x000fe200078e00ff */
[----:B------:R-:W-:-:S02]  /*1a00*/  ISETP.GT.U32.AND P5, PT, R3, R54, PT ;  /* 0x000000360300720c */ /* 0x000fc40003fa4070 */
[C---:B------:R-:W-:Y:S01]  /*1a10*/  ISETP.GT.U32.AND P1, PT, R3.reuse, R28, PT ;  /* 0x0000001c0300720c */ /* 0x040fe20003f24070 */
[----:B------:R-:W-:Y:S02]  /*1a20*/  IMAD.MOV R4, RZ, RZ, -R4 ;  /* 0x000000ffff047224 */ /* 0x000fe400078e0a04 */
[----:B------:R-:W-:Y:S02]  /*1a30*/  @!P6 IMAD.IADD R52, R52, 0x1, -R3 ;  /* 0x000000013434e824 */ /* 0x000fe400078e0a03 */
[----:B------:R-:W-:Y:S02]  /*1a40*/  IMAD.MOV R6, RZ, RZ, -R6 ;  /* 0x000000ffff067224 */ /* 0x000fe400078e0a06 */
[C---:B------:R-:W-:Y:S01]  /*1a50*/  IMAD R26, R3.reuse, R4, R26 ;  /* 0x00000004031a7224 */ /* 0x040fe200078e021a */
[----:B------:R-:W-:Y:S01]  /*1a60*/  ISETP.GT.U32.AND P6, PT, R3, R52, PT ;  /* 0x000000340300720c */ /* 0x000fe20003fc4070 */
[----:B------:R-:W-:-:S04]  /*1a70*/  IMAD.HI.U32 R12, R11, R24, RZ ;  /* 0x000000180b0c7227 */ /* 0x000fc800078e00ff */
[C---:B------:R-:W-:Y:S02]  /*1a80*/  IMAD R50, R3.reuse, R6, R50 ;  /* 0x0000000603327224 */ /* 0x040fe400078e0232 */
[--C-:B------:R-:W-:Y:S01]  /*1a90*/  @!P5 IMAD.IADD R54, R54, 0x1, -R3.reuse ;  /* 0x000000013636d824 */ /* 0x100fe200078e0a03 */
[C---:B------:R-:W-:Y:S01]  /*1aa0*/  ISETP.GT.U32.AND P5, PT, R3.reuse, R26, PT ;  /* 0x0000001a0300720c */ /* 0x040fe20003fa4070 */
[----:B------:R-:W-:Y:S02]  /*1ab0*/  IMAD.MOV R12, RZ, RZ, -R12 ;  /* 0x000000ffff0c7224 */ /* 0x000fe400078e0a0c */
[--C-:B------:R-:W-:Y:S01]  /*1ac0*/  @!P1 IMAD.IADD R28, R28, 0x1, -R3.reuse ;  /* 0x000000011c1c9824 */ /* 0x100fe200078e0a03 */
[C---:B------:R-:W-:Y:S01]  /*1ad0*/  ISETP.GT.U32.AND P1, PT, R3.reuse, R50, PT ;  /* 0x000000320300720c */ /* 0x040fe20003f24070 */
[----:B------:R-:W-:Y:S02]  /*1ae0*/  IMAD R24, R3, R12, R24 ;  /* 0x0000000c03187224 */ /* 0x000fe400078e0218 */
[----:B------:R-:W-:-:S02]  /*1af0*/  @!P2 IMAD.IADD R30, R30, 0x1, -R3 ;  /* 0x000000011e1ea824 */ /* 0x000fc400078e0a03 */
[----:B------:R-:W-:Y:S01]  /*1b00*/  @!P6 IMAD.IADD R52, R52, 0x1, -R3 ;  /* 0x000000013434e824 */ /* 0x000fe200078e0a03 */
[----:B------:R-:W-:Y:S01]  /*1b10*/  ISETP.GT.U32.AND P6, PT, R3, R24, PT ;  /* 0x000000180300720c */ /* 0x000fe20003fc4070 */
[----:B------:R-:W-:Y:S01]  /*1b20*/  IMAD.HI.U32 R4, R11, R22, RZ ;  /* 0x000000160b047227 */ /* 0x000fe200078e00ff */
[----:B------:R-:W-:-:S03]  /*1b30*/  ISETP.GT.U32.AND P2, PT, R3, R30, PT ;  /* 0x0000001e0300720c */ /* 0x000fc60003f44070 */
[--C-:B------:R-:W-:Y:S01]  /*1b40*/  @!P5 IMAD.IADD R26, R26, 0x1, -R3.reuse ;  /* 0x000000011a1ad824 */ /* 0x100fe200078e0a03 */
[----:B------:R-:W-:Y:S01]  /*1b50*/  ISETP.GE.AND P5, PT, R25, RZ, PT ;  /* 0x000000ff1900720c */ /* 0x000fe20003fa6270 */
[----:B------:R-:W-:Y:S02]  /*1b60*/  @!P1 IMAD.IADD R50, R50, 0x1, -R3 ;  /* 0x0000000132329824 */ /* 0x000fe400078e0a03 */
[----:B------:R-:W-:Y:S01]  /*1b70*/  IMAD.MOV R4, RZ, RZ, -R4 ;  /* 0x000000ffff047224 */ /* 0x000fe200078e0a04 */
[----:B------:R-:W-:Y:S01]  /*1b80*/  ISETP.GT.U32.AND P1, PT, R3, R26, PT ;  /* 0x0000001a0300720c */ /* 0x000fe20003f24070 */
[----:B------:R-:W-:-:S04]  /*1b90*/  IMAD.HI.U32 R6, R11, R20, RZ ;  /* 0x000000140b067227 */ /* 0x000fc800078e00ff */
[--C-:B------:R-:W-:Y:S01]  /*1ba0*/  @!P6 IMAD.IADD R24, R24, 0x1, -R3.reuse ;  /* 0x000000011818e824 */ /* 0x100fe200078e0a03 */
[----:B------:R-:W-:Y:S01]  /*1bb0*/  ISETP.GT.U32.AND P6, PT, R3, R50, PT ;  /* 0x000000320300720c */ /* 0x000fe20003fc4070 */
[--C-:B------:R-:W-:Y:S01]  /*1bc0*/  @!P2 IMAD.IADD R30, R30, 0x1, -R3.reuse ;  /* 0x000000011e1ea824 */ /* 0x100fe200078e0a03 */
[----:B------:R-:W-:Y:S01]  /*1bd0*/  ISETP.GE.AND P2, PT, R15, RZ, PT ;  /* 0x000000ff0f00720c */ /* 0x000fe20003f46270 */
[C---:B------:R-:W-:Y:S01]  /*1be0*/  IMAD R22, R3.reuse, R4, R22 ;  /* 0x0000000403167224 */ /* 0x040fe200078e0216 */
[----:B------:R-:W-:Y:S01]  /*1bf0*/  LOP3.LUT R15, R8, 0x14, RZ, 0xfc, !PT ;  /* 0x00000014080f7812 */ /* 0x000fe200078efcff */
[----:B------:R-:W-:Y:S02]  /*1c00*/  IMAD.MOV R6, RZ, RZ, -R6 ;  /* 0x000000ffff067224 */ /* 0x000fe400078e0a06 */
[----:B------:R-:W-:Y:S01]  /*1c10*/  @!P4 IMAD.MOV R30, RZ, RZ, -R30 ;  /* 0x000000ffff1ec224 */ /* 0x000fe200078e0a1e */
[C---:B------:R-:W-:Y:S01]  /*1c20*/  ISETP.GT.U32.AND P4, PT, R3.reuse, R24, PT ;  /* 0x000000180300720c */ /* 0x040fe20003f84070 */
[----:B------:R-:W-:Y:S01]  /*1c30*/  @!P1 IMAD.IADD R26, R26, 0x1, -R3 ;  /* 0x000000011a1a9824 */ /* 0x000fe200078e0a03 */
[----:B------:R-:W-:Y:S01]  /*1c40*/  ISETP.GT.U32.AND P1, PT, R3, R22, PT ;  /* 0x000000160300720c */ /* 0x000fe20003f24070 */
[----:B------:R-:W-:Y:S01]  /*1c50*/  IMAD.HI.U32 R12, R11, R18, RZ ;  /* 0x000000120b0c7227 */ /* 0x000fe200078e00ff */
[----:B------:R-:W-:-:S03]  /*1c60*/  IABS R48, R15 ;  /* 0x0000000f00307213 */ /* 0x000fc60000000000 */
[C---:B------:R-:W-:Y:S01]  /*1c70*/  IMAD R20, R3.reuse, R6, R20 ;  /* 0x0000000603147224 */ /* 0x040fe200078e0214 */
[----:B------:R-:W-:Y:S01]  /*1c80*/  IABS R6, R43 ;  /* 0x0000002b00067213 */ /* 0x000fe20000000000 */
[----:B------:R-:W-:Y:S02]  /*1c90*/  IMAD.MOV R12, RZ, RZ, -R12 ;  /* 0x000000ffff0c7224 */ /* 0x000fe400078e0a0c */
[----:B------:R-:W-:Y:S01]  /*1ca0*/  @!P6 IMAD.IADD R50, R50, 0x1, -R3 ;  /* 0x000000013232e824 */ /* 0x000fe200078e0a03 */
[----:B------:R-:W-:Y:S01]  /*1cb0*/  ISETP.GT.U32.AND P6, PT, R3, R20, PT ;  /* 0x000000140300720c */ /* 0x000fe20003fc4070 */
[----:B------:R-:W-:-:S04]  /*1cc0*/  IMAD.HI.U32 R4, R11, R6, RZ ;  /* 0x000000060b047227 */ /* 0x000fc800078e00ff */
[C---:B------:R-:W-:Y:S02]  /*1cd0*/  IMAD R18, R3.reuse, R12, R18 ;  /* 0x0000000c03127224 */ /* 0x040fe400078e0212 */
[----:B------:R-:W-:Y:S02]  /*1ce0*/  IMAD.MOV R12, RZ, RZ, -R4 ;  /* 0x000000ffff0c7224 */ /* 0x000fe400078e0a04 */
[--C-:B------:R-:W-:Y:S01]  /*1cf0*/  @!P4 IMAD.IADD R24, R24, 0x1, -R3.reuse ;  /* 0x000000011818c824 */ /* 0x100fe200078e0a03 */
[C---:B------:R-:W-:Y:S01]  /*1d00*/  ISETP.GT.U32.AND P4, PT, R3.reuse, R18, PT ;  /* 0x000000120300720c */ /* 0x040fe20003f84070 */
[--C-:B------:R-:W-:Y:S01]  /*1d10*/  @!P1 IMAD.IADD R22, R22, 0x1, -R3.reuse ;  /* 0x0000000116169824 */ /* 0x100fe200078e0a03 */
[----:B------:R-:W-:Y:S01]  /*1d20*/  ISETP.GE.AND P1, PT, R16, RZ, PT ;  /* 0x000000ff1000720c */ /* 0x000fe20003f26270 */
[----:B------:R-:W-:Y:S02]  /*1d30*/  IMAD R16, R3, R12, R6 ;  /* 0x0000000c03107224 */ /* 0x000fe400078e0206 */
[----:B------:R-:W-:-:S02]  /*1d40*/  @!P6 IMAD.IADD R20, R20, 0x1, -R3 ;  /* 0x000000011414e824 */ /* 0x000fc400078e0a03 */
[----:B------:R-:W-:Y:S01]  /*1d50*/  IMAD.HI.U32 R4, R11, R44, RZ ;  /* 0x0000002c0b047227 */ /* 0x000fe200078e00ff */
[----:B------:R-:W-:-:S03]  /*1d60*/  ISETP.GT.U32.AND P6, PT, R3, R16, PT ;  /* 0x000000100300720c */ /* 0x000fc60003fc4070 */
[----:B------:R-:W-:Y:S02]  /*1d70*/  IMAD.MOV R4, RZ, RZ, -R4 ;  /* 0x000000ffff047224 */ /* 0x000fe400078e0a04 */
[----:B------:R-:W-:Y:S01]  /*1d80*/  @!P4 IMAD.IADD R18, R18, 0x1, -R3 ;  /* 0x000000011212c824 */ /* 0x000fe200078e0a03 */
[----:B------:R-:W-:Y:S01]  /*1d90*/  ISETP.GE.AND P4, PT, R14, RZ, PT ;  /* 0x000000ff0e00720c */ /* 0x000fe20003f86270 */
[----:B------:R-:W-:Y:S01]  /*1da0*/  IMAD R14, R3, R4, R44 ;  /* 0x00000004030e7224 */ /* 0x000fe200078e022c */
[----:B------:R-:W-:Y:S01]  /*1db0*/  IABS R44, R27 ;  /* 0x0000001b002c7213 */ /* 0x000fe20000000000 */
[----:B------:R-:W-:-:S04]  /*1dc0*/  IMAD.HI.U32 R6, R11, R46, RZ ;  /* 0x0000002e0b067227 */ /* 0x000fc800078e00ff */
[----:B------:R-:W-:Y:S01]  /*1dd0*/  @!P6 IMAD.IADD R16, R16, 0x1, -R3 ;  /* 0x000000011010e824 */ /* 0x000fe200078e0a03 */
[----:B------:R-:W-:Y:S01]  /*1de0*/  ISETP.GT.U32.AND P6, PT, R3, R14, PT ;  /* 0x0000000e0300720c */ /* 0x000fe20003fc4070 */
[----:B------:R-:W-:-:S04]  /*1df0*/  IMAD.HI.U32 R12, R11, R48, RZ ;  /* 0x000000300b0c7227 */ /* 0x000fc800078e00ff */
[----:B------:R-:W-:Y:S02]  /*1e00*/  IMAD.MOV R6, RZ, RZ, -R6 ;  /* 0x000000ffff067224 */ /* 0x000fe400078e0a06 */
[----:B------:R-:W-:Y:S02]  /*1e10*/  IMAD.MOV R25, RZ, RZ, -R12 ;  /* 0x000000ffff197224 */ /* 0x000fe400078e0a0c */
[C---:B------:R-:W-:Y:S01]  /*1e20*/  IMAD R12, R3.reuse, R6, R46 ;  /* 0x00000006030c7224 */ /* 0x040fe200078e022e */
[----:B------:R-:W-:Y:S01]  /*1e30*/  IABS R6, R29 ;  /* 0x0000001d00067213 */ /* 0x000fe20000000000 */
[C---:B------:R-:W-:Y:S01]  /*1e40*/  IMAD R48, R3.reuse, R25, R48 ;  /* 0x0000001903307224 */ /* 0x040fe200078e0230 */
[----:B------:R-:W-:Y:S01]  /*1e50*/  LOP3.LUT R25, R8, 0x10, RZ, 0xfc, !PT ;  /* 0x0000001008197812 */ /* 0x000fe200078efcff */
[----:B------:R-:W-:Y:S01]  /*1e60*/  @!P6 IMAD.IADD R14, R14, 0x1, -R3 ;  /* 0x000000010e0ee824 */ /* 0x000fe200078e0a03 */
[C---:B------:R-:W-:Y:S01]  /*1e70*/  ISETP.GT.U32.AND P6, PT, R3.reuse, R12, PT ;  /* 0x0000000c0300720c */ /* 0x040fe20003fc4070 */
[----:B------:R-:W-:Y:S01]  /*1e80*/  @!P0 IMAD.MOV R28, RZ, RZ, -R28 ;  /* 0x000000ffff1c8224 */ /* 0x000fe200078e0a1c */
[----:B------:R-:W-:Y:S01]  /*1e90*/  ISETP.GT.U32.AND P0, PT, R3, R20, PT ;  /* 0x000000140300720c */ /* 0x000fe20003f04070 */
[----:B------:R-:W-:Y:S01]  /*1ea0*/  IMAD.HI.U32 R47, R11, R44, RZ ;  /* 0x0000002c0b2f7227 */ /* 0x000fe200078e00ff */
[----:B------:R-:W-:-:S02]  /*1eb0*/  IABS R4, R25 ;  /* 0x0000001900047213 */ /* 0x000fc40000000000 */
[----:B------:R-:W-:Y:S01]  /*1ec0*/  IABS R46, R31 ;  /* 0x0000001f002e7213 */ /* 0x000fe20000000000 */
[----:B------:R-:W-:Y:S01]  /*1ed0*/  @!P3 IMAD.MOV R54, RZ, RZ, -R54 ;  /* 0x000000ffff36b224 */ /* 0x000fe200078e0a36 */
[----:B------:R-:W-:Y:S01]  /*1ee0*/  ISETP.GT.U32.AND P3, PT, R3, R22, PT ;  /* 0x000000160300720c */ /* 0x000fe20003f64070 */
[----:B------:R-:W-:Y:S02]  /*1ef0*/  IMAD.MOV R47, RZ, RZ, -R47 ;  /* 0x000000ffff2f7224 */ /* 0x000fe400078e0a2f */
[----:B------:R-:W-:-:S04]  /*1f00*/  IMAD.HI.U32 R45, R11, R4, RZ ;  /* 0x000000040b2d7227 */ /* 0x000fc800078e00ff */
[----:B------:R-:W-:Y:S01]  /*1f10*/  @!P2 IMAD.MOV R52, RZ, RZ, -R52 ;  /* 0x000000ffff34a224 */ /* 0x000fe200078e0a34 */
[----:B------:R-:W-:Y:S01]  /*1f20*/  ISETP.GT.U32.AND P2, PT, R3, R18, PT ;  /* 0x000000120300720c */ /* 0x000fe20003f44070 */
[----:B------:R-:W-:-:S04]  /*1f30*/  IMAD.HI.U32 R49, R11, R6, RZ ;  /* 0x000000060b317227 */ /* 0x000fc800078e00ff */
[----:B------:R-:W-:-:S04]  /*1f40*/  IMAD.HI.U32 R51, R11, R46, RZ ;  /* 0x0000002e0b337227 */ /* 0x000fc800078e00ff */
[----:B------:R-:W-:-:S04]  /*1f50*/  IMAD.HI.U32 R11, R11, R70, RZ ;  /* 0x000000460b0b7227 */ /* 0x000fc800078e00ff */
[----:B------:R-:W-:Y:S01]  /*1f60*/  @!P4 IMAD.MOV R24, RZ, RZ, -R24 ;  /* 0x000000ffff18c224 */ /* 0x000fe200078e0a18 */
[C---:B------:R-:W-:Y:S01]  /*1f70*/  ISETP.GT.U32.AND P4, PT, R3.reuse, R48, PT ;  /* 0x000000300300720c */ /* 0x040fe20003f84070 */
[C---:B------:R-:W-:Y:S02]  /*1f80*/  IMAD R44, R3.reuse, R47, R44 ;  /* 0x0000002f032c7224 */ /* 0x040fe400078e022c */
[----:B------:R-:W-:Y:S02]  /*1f90*/  IMAD.MOV R45, RZ, RZ, -R45 ;  /* 0x000000ffff2d7224 */ /* 0x000fe400078e0a2d */
[----:B------:R-:W-:Y:S02]  /*1fa0*/  IMAD.MOV R11, RZ, RZ, -R11 ;  /* 0x000000ffff0b7224 */ /* 0x000fe400078e0a0b */
[--C-:B------:R-:W-:Y:S02]  /*1fb0*/  @!P6 IMAD.IADD R12, R12, 0x1, -R3.reuse ;  /* 0x000000010c0ce824 */ /* 0x100fe400078e0a03 */
[--C-:B------:R-:W-:Y:S01]  /*1fc0*/  @!P0 IMAD.IADD R20, R20, 0x1, -R3.reuse ;  /* 0x0000000114148824 */ /* 0x100fe200078e0a03 */
[C---:B------:R-:W-:Y:S01]  /*1fd0*/  ISETP.GT.U32.AND P0, PT, R3.reuse, R44, PT ;  /* 0x0000002c0300720c */ /* 0x040fe20003f04070 */
[C---:B------:R-:W-:Y:S01]  /*1fe0*/  IMAD R4, R3.reuse, R45, R4 ;  /* 0x0000002d03047224 */ /* 0x040fe200078e0204 */
[C---:B------:R-:W-:Y:S01]  /*1ff0*/  ISETP.GT.U32.AND P6, PT, R3.reuse, R12, PT ;  /* 0x0000000c0300720c */ /* 0x040fe20003fc4070 */
[----:B------:R-:W-:Y:S01]  /*2000*/  @!P5 IMAD.MOV R26, RZ, RZ, -R26 ;  /* 0x000000ffff1ad224 */ /* 0x000fe200078e0a1a */
[C---:B------:R-:W-:Y:S01]  /*2010*/  ISETP.GT.U32.AND P5, PT, R3.reuse, R16, PT ;  /* 0x000000100300720c */ /* 0x040fe20003fa4070 */
[C---:B------:R-:W-:Y:S01]  /*2020*/  IMAD R70, R3.reuse, R11, R70 ;  /* 0x0000000b03467224 */ /* 0x040fe200078e0246 */
[----:B------:R-:W-:Y:S01]  /*2030*/  SHF.R.U32.HI R11, RZ, 0x5, R0 ;  /* 0x00000005ff0b7819 */ /* 0x000fe20000011600 */
[--C-:B------:R-:W-:Y:S01]  /*2040*/  @!P3 IMAD.IADD R22, R22, 0x1, -R3.reuse ;  /* 0x000000011616b824 */ /* 0x100fe200078e0a03 */
[C---:B------:R-:W-:Y:S01]  /*2050*/  ISETP.GT.U32.AND P3, PT, R3.reuse, R4, PT ;  /* 0x000000040300720c */ /* 0x040fe20003f64070 */
[----:B------:R-:W-:Y:S01]  /*2060*/  @!P1 IMAD.MOV R50, RZ, RZ, -R50 ;  /* 0x000000ffff329224 */ /* 0x000fe200078e0a32 */
[C---:B------:R-:W-:Y:S01]  /*2070*/  ISETP.GT.U32.AND P1, PT, R3.reuse, R14, PT ;  /* 0x0000000e0300720c */ /* 0x040fe20003f24070 */
[----:B------:R-:W-:Y:S01]  /*2080*/  @!P2 IMAD.IADD R18, R18, 0x1, -R3 ;  /* 0x000000011212a824 */ /* 0x000fe200078e0a03 */
[----:B------:R-:W-:Y:S01]  /*2090*/  ISETP.GT.U32.AND P2, PT, R3, R70, PT ;  /* 0x000000460300720c */ /* 0x000fe20003f44070 */
[----:B------:R-:W-:Y:S01]  /*20a0*/  IMAD.MOV R49, RZ, RZ, -R49 ;  /* 0x000000ffff317224 */ /* 0x000fe200078e0a31 */
[----:B------:R-:W-:Y:S01]  /*20b0*/  R2UR UR24, R11 ;  /* 0x000000000b1872ca */ /* 0x000fe200000e0000 */
[----:B------:R-:W-:-:S02]  /*20c0*/  IMAD.MOV R51, RZ, RZ, -R51 ;  /* 0x000000ffff337224 */ /* 0x000fc400078e0a33 */
[--C-:B------:R-:W-:Y:S01]  /*20d0*/  @!P4 IMAD.IADD R48, R48, 0x1, -R3.reuse ;  /* 0x000000013030c824 */ /* 0x100fe200078e0a03 */
[----:B------:R-:W-:Y:S01]  /*20e0*/  ISETP.GE.AND P4, PT, R33, RZ, PT ;  /* 0x000000ff2100720c */ /* 0x000fe20003f86270 */
[C---:B------:R-:W-:Y:S02]  /*20f0*/  IMAD R6, R3.reuse, R49, R6 ;  /* 0x0000003103067224 */ /* 0x040fe400078e0206 */
[----:B------:R-:W-:Y:S02]  /*2100*/  IMAD R46, R3, R51, R46 ;  /* 0x00000033032e7224 */ /* 0x000fe400078e022e */
[--C-:B------:R-:W-:Y:S01]  /*2110*/  @!P0 IMAD.IADD R44, R44, 0x1, -R3.reuse ;  /* 0x000000012c2c8824 */ /* 0x100fe200078e0a03 */
[----:B------:R-:W-:Y:S01]  /*2120*/  ISETP.GE.AND P0, PT, R43, RZ, PT ;  /* 0x000000ff2b00720c */ /* 0x000fe20003f06270 */
[--C-:B------:R-:W-:Y:S01]  /*2130*/  @!P5 IMAD.IADD R16, R16, 0x1, -R3.reuse ;  /* 0x000000011010d824 */ /* 0x100fe200078e0a03 */
[C---:B------:R-:W-:Y:S01]  /*2140*/  ISETP.GT.U32.AND P5, PT, R3.reuse, R6, PT ;  /* 0x000000060300720c */ /* 0x040fe20003fa4070 */
[--C-:B------:R-:W-:Y:S01]  /*2150*/  @!P6 IMAD.IADD R12, R12, 0x1, -R3.reuse ;  /* 0x000000010c0ce824 */ /* 0x100fe200078e0a03 */
[----:B------:R-:W-:Y:S01]  /*2160*/  ISETP.GT.U32.AND P6, PT, R3, R46, PT ;  /* 0x0000002e0300720c */ /* 0x000fe20003fc4070 */
[--C-:B------:R-:W-:Y:S01]  /*2170*/  @!P3 IMAD.IADD R4, R4, 0x1, -R3.reuse ;  /* 0x000000010404b824 */ /* 0x100fe200078e0a03 */
[----:B------:R-:W-:Y:S01]  /*2180*/  ISETP.GE.AND P3, PT, R35, RZ, PT ;  /* 0x000000ff2300720c */ /* 0x000fe20003f66270 */
[--C-:B------:R-:W-:Y:S01]  /*2190*/  @!P1 IMAD.IADD R14, R14, 0x1, -R3.reuse ;  /* 0x000000010e0e9824 */ /* 0x100fe200078e0a03 */
[----:B------:R-:W-:Y:S01]  /*21a0*/  ISETP.GE.AND P1, PT, R37, RZ, PT ;  /* 0x000000ff2500720c */ /* 0x000fe20003f26270 */
[--C-:B------:R-:W-:Y:S01]  /*21b0*/  @!P2 IMAD.IADD R70, R70, 0x1, -R3.reuse ;  /* 0x000000014646a824 */ /* 0x100fe200078e0a03 */
[----:B------:R-:W-:Y:S01]  /*21c0*/  ISETP.GE.AND P2, PT, R41, RZ, PT ;  /* 0x000000ff2900720c */ /* 0x000fe20003f46270 */
[----:B------:R-:W-:Y:S01]  /*21d0*/  @!P4 IMAD.MOV R20, RZ, RZ, -R20 ;  /* 0x000000ffff14c224 */ /* 0x000fe200078e0a14 */
[C---:B------:R-:W-:Y:S01]  /*21e0*/  ISETP.GT.U32.AND P4, PT, R3.reuse, R4, PT ;  /* 0x000000040300720c */ /* 0x040fe20003f84070 */
[----:B------:R-:W-:Y:S01]  /*21f0*/  @!P0 IMAD.MOV R16, RZ, RZ, -R16 ;  /* 0x000000ffff108224 */ /* 0x000fe200078e0a10 */
[----:B------:R-:W-:Y:S01]  /*2200*/  ISETP.GT.U32.AND P0, PT, R3, R70, PT ;  /* 0x000000460300720c */ /* 0x000fe20003f04070 */
[--C-:B------:R-:W-:Y:S01]  /*2210*/  @!P5 IMAD.IADD R6, R6, 0x1, -R3.reuse ;  /* 0x000000010606d824 */ /* 0x100fe200078e0a03 */
[----:B------:R-:W-:Y:S01]  /*2220*/  ISETP.GE.AND P5, PT, R39, RZ, PT ;  /* 0x000000ff2700720c */ /* 0x000fe20003fa6270 */
[----:B------:R-:W-:-:S02]  /*2230*/  @!P6 IMAD.IADD R46, R46, 0x1, -R3 ;  /* 0x000000012e2ee824 */ /* 0x000fc400078e0a03 */
[----:B------:R-:W-:Y:S01]  /*2240*/  @!P3 IMAD.MOV R18, RZ, RZ, -R18 ;  /* 0x000000ffff12b224 */ /* 0x000fe200078e0a12 */
[C---:B------:R-:W-:Y:S01]  /*2250*/  ISETP.GT.U32.AND P3, PT, R3.reuse, R44, PT ;  /* 0x0000002c0300720c */ /* 0x040fe20003f64070 */
[----:B------:R-:W-:Y:S01]  /*2260*/  @!P1 IMAD.MOV R22, RZ, RZ, -R22 ;  /* 0x000000ffff169224 */ /* 0x000fe200078e0a16 */
[C---:B------:R-:W-:Y:S01]  /*2270*/  ISETP.GT.U32.AND P1, PT, R3.reuse, R48, PT ;  /* 0x000000300300720c */ /* 0x040fe20003f24070 */
[----:B------:R-:W-:Y:S01]  /*2280*/  @!P2 IMAD.MOV R14, RZ, RZ, -R14 ;  /* 0x000000ffff0ea224 */ /* 0x000fe200078e0a0e */
[C---:B------:R-:W-:Y:S01]  /*2290*/  ISETP.GT.U32.AND P6, PT, R3.reuse, R6, PT ;  /* 0x000000060300720c */ /* 0x040fe20003fc4070 */
[--C-:B------:R-:W-:Y:S01]  /*22a0*/  @!P4 IMAD.IADD R4, R4, 0x1, -R3.reuse ;  /* 0x000000010404c824 */ /* 0x100fe200078e0a03 */
[----:B------:R-:W-:Y:S01]  /*22b0*/  ISETP.GT.U32.AND P2, PT, R3, R46, PT ;  /* 0x0000002e0300720c */ /* 0x000fe20003f44070 */
[----:B------:R-:W-:Y:S01]  /*22c0*/  @!P0 IMAD.IADD R70, R70, 0x1, -R3 ;  /* 0x0000000146468824 */ /* 0x000fe200078e0a03 */
[----:B------:R-:W-:Y:S01]  /*22d0*/  ISETP.GE.AND P4, PT, R25, RZ, PT ;  /* 0x000000ff1900720c */ /* 0x000fe20003f86270 */
[----:B------:R-:W-:Y:S01]  /*22e0*/  @!P5 IMAD.MOV R12, RZ, RZ, -R12 ;  /* 0x000000ffff0cd224 */ /* 0x000fe200078e0a0c */
[----:B------:R-:W-:-:S02]  /*22f0*/  ISETP.GE.AND P0, PT, R29, RZ, PT ;  /* 0x000000ff1d00720c */ /* 0x000fc40003f06270 */
[----:B------:R-:W-:Y:S01]  /*2300*/  ISETP.GE.AND P5, PT, R8, RZ, PT ;  /* 0x000000ff0800720c */ /* 0x000fe20003fa6270 */
[--C-:B------:R-:W-:Y:S01]  /*2310*/  @!P3 IMAD.IADD R44, R44, 0x1, -R3.reuse ;  /* 0x000000012c2cb824 */ /* 0x100fe200078e0a03 */
[----:B------:R-:W-:Y:S01]  /*2320*/  ISETP.GE.AND P3, PT, R27, RZ, PT ;  /* 0x000000ff1b00720c */ /* 0x000fe20003f66270 */
[--C-:B------:R-:W-:Y:S01]  /*2330*/  @!P1 IMAD.IADD R48, R48, 0x1, -R3.reuse ;  /* 0x0000000130309824 */ /* 0x100fe200078e0a03 */
[----:B------:R-:W-:Y:S01]  /*2340*/  ISETP.GE.AND P1, PT, R15, RZ, PT ;  /* 0x000000ff0f00720c */ /* 0x000fe20003f26270 */
[--C-:B------:R-:W-:Y:S01]  /*2350*/  @!P6 IMAD.IADD R6, R6, 0x1, -R3.reuse ;  /* 0x000000010606e824 */ /* 0x100fe200078e0a03 */
[----:B------:R-:W-:Y:S01]  /*2360*/  ISETP.GE.AND P6, PT, R31, RZ, PT ;  /* 0x000000ff1f00720c */ /* 0x000fe20003fc6270 */
[----:B------:R-:W-:Y:S01]  /*2370*/  @!P2 IMAD.IADD R46, R46, 0x1, -R3 ;  /* 0x000000012e2ea824 */ /* 0x000fe200078e0a03 */
[----:B------:R-:W-:Y:S01]  /*2380*/  ISETP.NE.AND P2, PT, R5, RZ, PT ;  /* 0x000000ff0500720c */ /* 0x000fe20003f45270 */
[----:B------:R-:W-:Y:S01]  /*2390*/  @!P4 IMAD.MOV R4, RZ, RZ, -R4 ;  /* 0x000000ffff04c224 */ /* 0x000fe200078e0a04 */
[----:B------:R-:W-:Y:S01]  /*23a0*/  LOP3.LUT R3, RZ, R5, RZ, 0x33, !PT ;  /* 0x00000005ff037212 */ /* 0x000fe200078e33ff */
[----:B------:R-:W-:Y:S01]  /*23b0*/  IMAD R5, R10, UR4, RZ ;  /* 0x000000040a057c24 */ /* 0x000fe2000f8e02ff */
[----:B------:R-:W-:Y:S01]  /*23c0*/  ULDC UR4, c[0x0][0x240] ;  /* 0x0000900000047ab9 */ /* 0x000fe20000000800 */
[----:B------:R-:W-:Y:S01]  /*23d0*/  @!P0 IMAD.MOV R6, RZ, RZ, -R6 ;  /* 0x000000ffff068224 */ /* 0x000fe200078e0a06 */
[C---:B------:R-:W-:Y:S01]  /*23e0*/  SEL R43, R3.reuse, R68, !P2 ;  /* 0x00000044032b7207 */ /* 0x040fe20005000000 */
[----:B------:R-:W-:Y:S01]  /*23f0*/  IMAD.MOV.U32 R8, RZ, RZ, R44 ;  /* 0x000000ffff087224 */ /* 0x000fe200078e002c */
[----:B------:R-:W-:Y:S01]  /*2400*/  SEL R10, R3, R4, !P2 ;  /* 0x00000004030a7207 */ /* 0x000fe20005000000 */
[----:B------:R-:W-:Y:S01]  /*2410*/  @!P1 IMAD.MOV R48, RZ, RZ, -R48 ;  /* 0x000000ffff309224 */ /* 0x000fe200078e0a30 */
[----:B------:R-:W-:Y:S01]  /*2420*/  IADD3 R4, P0, R5, UR6, RZ ;  /* 0x0000000605047c10 */ /* 0x000fe2000ff1e0ff */
[----:B------:R-:W-:Y:S01]  /*2430*/  IMAD R43, R43, UR4, RZ ;  /* 0x000000042b2b7c24 */ /* 0x000fe2000f8e02ff */
[----:B------:R-:W-:Y:S01]  /*2440*/  SEL R42, R3, R42, !P2 ;  /* 0x0000002a032a7207 */ /* 0x000fe20005000000 */
[----:B------:R-:W-:Y:S01]  /*2450*/  @!P6 IMAD.MOV R46, RZ, RZ, -R46 ;  /* 0x000000ffff2ee224 */ /* 0x000fe200078e0a2e */
[----:B------:R-:W-:Y:S01]  /*2460*/  LEA.HI.X.SX32 R5, R5, UR7, 0x1, P0 ;  /* 0x0000000705057c11 */ /* 0x000fe200080f0eff */
[----:B------:R-:W-:Y:S01]  /*2470*/  ULDC.64 UR6, c[0x0][0x218] ;  /* 0x0000860000067ab9 */ /* 0x000fe20000000a00 */
[----:B------:R-:W-:Y:S01]  /*2480*/  SEL R41, R3, R66, !P2 ;  /* 0x0000004203297207 */ /* 0x000fe20005000000 */
[----:B------:R-:W-:Y:S01]  /*2490*/  IMAD R42, R42, UR4, RZ ;  /* 0x000000042a2a7c24 */ /* 0x000fe2000f8e02ff */
[----:B------:R-:W-:Y:S01]  /*24a0*/  IADD3 R0, P4, R43, UR6, RZ ;  /* 0x000000062b007c10 */ /* 0x000fe2000ff9e0ff */
[----:B------:R-:W-:Y:S01]  /*24b0*/  @!P3 IMAD.MOV R8, RZ, RZ, -R8 ;  /* 0x000000ffff08b224 */ /* 0x000fe200078e0a08 */
[----:B------:R-:W-:Y:S01]  /*24c0*/  SEL R40, R3, R40, !P2 ;  /* 0x0000002803287207 */ /* 0x000fe20005000000 */
[----:B------:R-:W-:Y:S01]  /*24d0*/  IMAD R41, R41, UR4, RZ ;  /* 0x0000000429297c24 */ /* 0x000fe2000f8e02ff */
[C---:B------:R-:W-:Y:S01]  /*24e0*/  SEL R39, R3.reuse, R64, !P2 ;  /* 0x0000004003277207 */ /* 0x040fe20005000000 */
[----:B------:R0:W-:Y:S01]  /*24f0*/  STL [R1+0x50], R0 ;  /* 0x0000500001007387 */ /* 0x0001e20000100800 */
[----:B------:R-:W-:Y:S01]  /*2500*/  IMAD.MOV.U32 R44, RZ, RZ, R70 ;  /* 0x000000ffff2c7224 */ /* 0x000fe200078e0046 */
[C---:B------:R-:W-:Y:S01]  /*2510*/  SEL R38, R3.reuse, R38, !P2 ;  /* 0x0000002603267207 */ /* 0x040fe20005000000 */
[----:B------:R-:W-:Y:S01]  /*2520*/  IMAD R40, R40, UR4, RZ ;  /* 0x0000000428287c24 */ /* 0x000fe2000f8e02ff */
[----:B------:R-:W-:Y:S01]  /*2530*/  SEL R37, R3, R62, !P2 ;  /* 0x0000003e03257207 */ /* 0x000fe20005000000 */
[----:B------:R-:W-:Y:S01]  /*2540*/  IMAD R39, R39, UR4, RZ ;  /* 0x0000000427277c24 */ /* 0x000fe2000f8e02ff */
[C---:B------:R-:W-:Y:S01]  /*2550*/  SEL R36, R3.reuse, R36, !P2 ;  /* 0x0000002403247207 */ /* 0x040fe20005000000 */
[----:B------:R-:W-:Y:S01]  /*2560*/  @!P5 IMAD.MOV R44, RZ, RZ, -R44 ;  /* 0x000000ffff2cd224 */ /* 0x000fe200078e0a2c */
[----:B------:R-:W-:Y:S01]  /*2570*/  SEL R35, R3, R60, !P2 ;  /* 0x0000003c03237207 */ /* 0x000fe20005000000 */
[----:B------:R-:W-:Y:S01]  /*2580*/  IMAD R38, R38, UR4, RZ ;  /* 0x0000000426267c24 */ /* 0x000fe2000f8e02ff */
[----:B0-----:R-:W-:Y:S01]  /*2590*/  IADD3 R0, P6, R42, UR6, RZ ;  /* 0x000000062a007c10 */ /* 0x001fe2000ffde0ff */
[----:B------:R-:W-:Y:S01]  /*25a0*/  IMAD R37, R37, UR4, RZ ;  /* 0x0000000425257c24 */ /* 0x000fe2000f8e02ff */
[C---:B------:R-:W-:Y:S01]  /*25b0*/  SEL R34, R3.reuse, R34, !P2 ;  /* 0x0000002203227207 */ /* 0x040fe20005000000 */
[----:B------:R-:W-:Y:S01]  /*25c0*/  IMAD R36, R36, UR4, RZ ;  /* 0x0000000424247c24 */ /* 0x000fe2000f8e02ff */
[C---:B------:R-:W-:Y:S01]  /*25d0*/  SEL R33, R3.reuse, R58, !P2 ;  /* 0x0000003a03217207 */ /* 0x040fe20005000000 */
[----:B------:R0:W-:Y:S01]  /*25e0*/  STL [R1+0x58], R0 ;  /* 0x0000580001007387 */ /* 0x0001e20000100800 */
[----:B------:R-:W-:Y:S01]  /*25f0*/  SEL R32, R3, R32, !P2 ;  /* 0x0000002003207207 */ /* 0x000fe20005000000 */
[----:B------:R-:W-:Y:S01]  /*2600*/  IMAD R35, R35, UR4, RZ ;  /* 0x0000000423237c24 */ /* 0x000fe2000f8e02ff */
[C---:B------:R-:W-:Y:S01]  /*2610*/  SEL R31, R3.reuse, R56, !P2 ;  /* 0x00000038031f7207 */ /* 0x040fe20005000000 */
[----:B------:R-:W-:Y:S01]  /*2620*/  IMAD R34, R34, UR4, RZ ;  /* 0x0000000422227c24 */ /* 0x000fe2000f8e02ff */
[----:B------:R-:W-:Y:S01]  /*2630*/  SEL R30, R3, R30, !P2 ;  /* 0x0000001e031e7207 */ /* 0x000fe20005000000 */
[----:B------:R-:W-:Y:S01]  /*2640*/  IMAD R33, R33, UR4, RZ ;  /* 0x0000000421217c24 */ /* 0x000fe2000f8e02ff */
[C---:B------:R-:W-:Y:S01]  /*2650*/  SEL R29, R3.reuse, R54, !P2 ;  /* 0x00000036031d7207 */ /* 0x040fe20005000000 */
[----:B------:R-:W-:Y:S01]  /*2660*/  IMAD R32, R32, UR4, RZ ;  /* 0x0000000420207c24 */ /* 0x000fe2000f8e02ff */
[----:B------:R-:W-:Y:S01]  /*2670*/  SEL R28, R3, R28, !P2 ;  /* 0x0000001c031c7207 */ /* 0x000fe20005000000 */
[----:B------:R-:W-:Y:S01]  /*2680*/  IMAD R31, R31, UR4, RZ ;  /* 0x000000041f1f7c24 */ /* 0x000fe2000f8e02ff */
[----:B0-----:R-:W-:Y:S01]  /*2690*/  IADD3 R0, P3, R41, UR6, RZ ;  /* 0x0000000629007c10 */ /* 0x001fe2000ff7e0ff */
[----:B------:R-:W-:Y:S01]  /*26a0*/  IMAD R30, R30, UR4, RZ ;  /* 0x000000041e1e7c24 */ /* 0x000fe2000f8e02ff */
[----:B------:R-:W-:Y:S01]  /*26b0*/  SEL R27, R3, R52, !P2 ;  /* 0x00000034031b7207 */ /* 0x000fe20005000000 */
[----:B------:R-:W-:Y:S01]  /*26c0*/  IMAD R29, R29, UR4, RZ ;  /* 0x000000041d1d7c24 */ /* 0x000fe2000f8e02ff */
[C---:B------:R-:W-:Y:S01]  /*26d0*/  SEL R26, R3.reuse, R26, !P2 ;  /* 0x0000001a031a7207 */ /* 0x040fe20005000000 */
[----:B------:R0:W-:Y:S01]  /*26e0*/  STL [R1+0x60], R0 ;  /* 0x0000600001007387 */ /* 0x0001e20000100800 */
        /* <DEDUP_REMOVED lines=10> */
[----:B0-----:R-:W-:Y:S01]  /*2790*/  IADD3 R0, P1, R40, UR6, RZ ;  /* 0x0000000628007c10 */ /* 0x001fe2000ff3e0ff */
[----:B------:R-:W-:Y:S01]  /*27a0*/  IMAD R22, R22, UR4, RZ ;  /* 0x0000000416167c24 */ /* 0x000fe2000f8e02ff */
[C---:B------:R-:W-:Y:S01]  /*27b0*/  SEL R16, R3.reuse, R16, !P2 ;  /* 0x0000001003107207 */ /* 0x040fe20005000000 */
[----:B------:R-:W-:Y:S01]  /*27c0*/  IMAD R20, R20, UR4, RZ ;  /* 0x0000000414147c24 */ /* 0x000fe2000f8e02ff */
[C---:B------:R-:W-:Y:S01]  /*27d0*/  SEL R14, R3.reuse, R14, !P2 ;  /* 0x0000000e030e7207 */ /* 0x040fe20005000000 */
[----:B------:R0:W-:Y:S01]  /*27e0*/  STL [R1+0x68], R0 ;  /* 0x0000680001007387 */ /* 0x0001e20000100800 */
[C---:B------:R-:W-:Y:S01]  /*27f0*/  SEL R12, R3.reuse, R12, !P2 ;  /* 0x0000000c030c7207 */ /* 0x040fe20005000000 */
[----:B------:R-:W-:Y:S01]  /*2800*/  IMAD R18, R18, UR4, RZ ;  /* 0x0000000412127c24 */ /* 0x000fe2000f8e02ff */
[C---:B------:R-:W-:Y:S01]  /*2810*/  SEL R11, R3.reuse, R48, !P2 ;  /* 0x00000030030b7207 */ /* 0x040fe20005000000 */
[----:B------:R-:W-:Y:S01]  /*2820*/  IMAD R16, R16, UR4, RZ ;  /* 0x0000000410107c24 */ /* 0x000fe2000f8e02ff */
[C---:B------:R-:W-:Y:S01]  /*2830*/  SEL R8, R3.reuse, R8, !P2 ;  /* 0x0000000803087207 */ /* 0x040fe20005000000 */
        /* <DEDUP_REMOVED lines=9> */
[----:B------:R-:W-:Y:S01]  /*28d0*/  SHF.R.S32.HI R44, RZ, 0x1f, R43 ;  /* 0x0000001fff2c7819 */ /* 0x000fe2000001142b */
[----:B------:R0:W-:Y:S01]  /*28e0*/  STL [R1+0x70], R0 ;  /* 0x0000700001007387 */ /* 0x0001e20000100800 */
[----:B------:R-:W-:Y:S01]  /*28f0*/  SHF.R.S32.HI R43, RZ, 0x1f, R42 ;  /* 0x0000001fff2b7819 */ /* 0x000fe2000001142a */
[----:B------:R-:W-:Y:S01]  /*2900*/  IMAD R6, R6, UR4, RZ ;  /* 0x0000000406067c24 */ /* 0x000fe2000f8e02ff */
[----:B------:R-:W-:Y:S01]  /*2910*/  SHF.R.S32.HI R42, RZ, 0x1f, R41 ;  /* 0x0000001fff2a7819 */ /* 0x000fe20000011429 */
[----:B------:R-:W-:Y:S01]  /*2920*/  IMAD R15, R15, UR4, RZ ;  /* 0x000000040f0f7c24 */ /* 0x000fe2000f8e02ff */
[----:B------:R-:W-:Y:S01]  /*2930*/  SHF.R.S32.HI R41, RZ, 0x1f, R40 ;  /* 0x0000001fff297819 */ /* 0x000fe20000011428 */
[----:B------:R-:W-:Y:S01]  /*2940*/  IMAD R3, R3, UR4, RZ ;  /* 0x0000000403037c24 */ /* 0x000fe2000f8e02ff */
[----:B------:R-:W-:Y:S01]  /*2950*/  SHF.R.S32.HI R40, RZ, 0x1f, R39 ;  /* 0x0000001fff287819 */ /* 0x000fe20000011427 */
[----:B------:R-:W-:Y:S01]  /*2960*/  UMOV UR4, URZ ;  /* 0x0000003f00047c82 */ /* 0x000fe20008000000 */
[----:B------:R-:W-:-:S02]  /*2970*/  SHF.R.S32.HI R39, RZ, 0x1f, R38 ;  /* 0x0000001fff277819 */ /* 0x000fc40000011426 */
[----:B------:R-:W-:Y:S02]  /*2980*/  CS2R R46, SRZ ;  /* 0x00000000002e7805 */ /* 0x000fe4000001ff00 */
[----:B0-----:R-:W-:Y:S02]  /*2990*/  IADD3 R0, P2, R38, UR6, RZ ;  /* 0x0000000626007c10 */ /* 0x001fe4000ff5e0ff */
[----:B------:R-:W-:Y:S02]  /*29a0*/  CS2R R48, SRZ ;  /* 0x0000000000307805 */ /* 0x000fe4000001ff00 */
[----:B------:R-:W-:Y:S02]  /*29b0*/  SHF.R.S32.HI R38, RZ, 0x1f, R37 ;  /* 0x0000001fff267819 */ /* 0x000fe40000011425 */
[----:B------:R-:W-:Y:S02]  /*29c0*/  CS2R R50, SRZ ;  /* 0x0000000000327805 */ /* 0x000fe4000001ff00 */
[----:B------:R-:W-:Y:S01]  /*29d0*/  CS2R R52, SRZ ;  /* 0x0000000000347805 */ /* 0x000fe2000001ff00 */
[----:B------:R0:W-:Y:S01]  /*29e0*/  STL [R1+0x78], R0 ;  /* 0x0000780001007387 */ /* 0x0001e20000100800 */
        /* <DEDUP_REMOVED lines=8> */
[----:B0-----:R-:W-:Y:S02]  /*2a70*/  IADD3.X R0, R44, UR7, RZ, P4, !PT ;  /* 0x000000072c007c10 */ /* 0x001fe4000a7fe4ff */
[----:B------:R-:W-:-:S03]  /*2a80*/  CS2R R44, SRZ ;  /* 0x00000000002c7805 */ /* 0x000fc6000001ff00 */
[----:B------:R0:W-:Y:S02]  /*2a90*/  STL [R1+0x4c], R0 ;  /* 0x00004c0001007387 */ /* 0x0001e40000100800 */
[----:B0-----:R-:W-:Y:S02]  /*2aa0*/  IADD3 R0, P5, R37, UR6, RZ ;  /* 0x0000000625007c10 */ /* 0x001fe4000ffbe0ff */
[----:B------:R-:W-:-:S03]  /*2ab0*/  SHF.R.S32.HI R37, RZ, 0x1f, R36 ;  /* 0x0000001fff257819 */ /* 0x000fc60000011424 */
[----:B------:R0:W-:Y:S02]  /*2ac0*/  STL [R1+0x80], R0 ;  /* 0x0000800001007387 */ /* 0x0001e40000100800 */
[----:B0-----:R-:W-:-:S05]  /*2ad0*/  IADD3.X R0, R43, UR7, RZ, P6, !PT ;  /* 0x000000072b007c10 */ /* 0x001fca000b7fe4ff */
[----:B------:R0:W-:Y:S02]  /*2ae0*/  STL [R1+0x54], R0 ;  /* 0x0000540001007387 */ /* 0x0001e40000100800 */
[----:B0-----:R-:W-:Y:S02]  /*2af0*/  IADD3 R0, P4, R36, UR6, RZ ;  /* 0x0000000624007c10 */ /* 0x001fe4000ff9e0ff */
[----:B------:R-:W-:-:S03]  /*2b00*/  SHF.R.S32.HI R36, RZ, 0x1f, R35 ;  /* 0x0000001fff247819 */ /* 0x000fc60000011423 */
[----:B------:R0:W-:Y:S02]  /*2b10*/  STL [R1+0x88], R0 ;  /* 0x0000880001007387 */ /* 0x0001e40000100800 */
        /* <DEDUP_REMOVED lines=75> */
[----:B------:R-:W-:Y:S02]  /*2fd0*/  SHF.R.S32.HI R20, RZ, 0x1f, R18 ;  /* 0x0000001fff147819 */ /* 0x000fe40000011412 */
[----:B------:R-:W-:Y:S01]  /*2fe0*/  IADD3.X R22, R22, UR7, RZ, P1, !PT ;  /* 0x0000000716167c10 */ /* 0x000fe20008ffe4ff */
        /* <DEDUP_REMOVED lines=25> */
[----:B------:R-:W-:Y:S02]  /*3180*/  CS2R R24, SRZ ;  /* 0x0000000000187805 */ /* 0x000fe4000001ff00 */
[----:B------:R-:W-:Y:S01]  /*3190*/  IADD3 R11, P3, R11, UR6, RZ ;  /* 0x000000060b0b7c10 */ /* 0x000fe2000ff7e0ff */
[----:B------:R0:W-:Y:S03]  /*31a0*/  STL [R1+0xec], R0 ;  /* 0x0000ec0001007387 */ /* 0x0001e60000100800 */
[----:B------:R-:W-:Y:S01]  /*31b0*/  IADD3.X R12, R12, UR7, RZ, P3, !PT ;  /* 0x000000070c0c7c10 */ /* 0x000fe20009ffe4ff */
[----:B------:R1:W-:Y:S04]  /*31c0*/  STL [R1+0x120], R11 ;  /* 0x0001200b01007387 */ /* 0x0003e80000100800 */
[----:B------:R2:W-:Y:S01]  /*31d0*/  STL [R1+0xf4], R22 ;  /* 0x0000f41601007387 */ /* 0x0005e20000100800 */
[----:B0-----:R-:W0:Y:S01]  /*31e0*/  S2R R0, SR_TID.X ;  /* 0x0000000000007919 */ /* 0x001e220000002100 */
[----:B-1----:R-:W-:-:S02]  /*31f0*/  SHF.R.S32.HI R11, RZ, 0x1f, R10 ;  /* 0x0000001fff0b7819 */ /* 0x002fc4000001140a */
[----:B--2---:R-:W-:Y:S02]  /*3200*/  IADD3 R22, P1, R10, UR6, RZ ;  /* 0x000000060a167c10 */ /* 0x004fe4000ff3e0ff */
[----:B------:R-:W-:Y:S02]  /*3210*/  SHF.R.S32.HI R10, RZ, 0x1f, R8 ;  /* 0x0000001fff0a7819 */ /* 0x000fe40000011408 */
[----:B------:R-:W-:Y:S01]  /*3220*/  IADD3.X R11, R11, UR7, RZ, P1, !PT ;  /* 0x000000070b0b7c10 */ /* 0x000fe20008ffe4ff */
[----:B------:R1:W-:Y:S02]  /*3230*/  STL [R1+0x128], R22 ;  /* 0x0001281601007387 */ /* 0x0003e40000100800 */
[----:B-1----:R-:W-:Y:S02]  /*3240*/  IADD3.X R22, R20, UR7, RZ, P0, !PT ;  /* 0x0000000714167c10 */ /* 0x002fe400087fe4ff */
[----:B------:R-:W-:Y:S02]  /*3250*/  IADD3 R20, P0, R8, UR6, RZ ;  /* 0x0000000608147c10 */ /* 0x000fe4000ff1e0ff */
[----:B------:R-:W-:Y:S01]  /*3260*/  SHF.R.S32.HI R8, RZ, 0x1f, R6 ;  /* 0x0000001fff087819 */ /* 0x000fe20000011406 */
[----:B------:R1:W-:Y:S01]  /*3270*/  STL [R1+0xfc], R22 ;  /* 0x0000fc1601007387 */ /* 0x0003e20000100800 */
[----:B------:R-:W-:-:S03]  /*3280*/  IADD3.X R10, R10, UR7, RZ, P0, !PT ;  /* 0x000000070a0a7c10 */ /* 0x000fc600087fe4ff */
[----:B------:R2:W-:Y:S01]  /*3290*/  STL [R1+0x130], R20 ;  /* 0x0001301401007387 */ /* 0x0005e20000100800 */
[----:B0-----:R-:W-:-:S03]  /*32a0*/  SHF.R.U32.HI R0, RZ, 0x8, R0 ;  /* 0x00000008ff007819 */ /* 0x001fc60000011600 */
[----:B------:R0:W-:Y:S01]  /*32b0*/  STL [R1+0x104], R18 ;  /* 0x0001041201007387 */ /* 0x0001e20000100800 */
[----:B------:R-:W-:Y:S01]  /*32c0*/  SGXT.U32 R0, R0, 0x1 ;  /* 0x000000010000781a */ /* 0x000fe20000000000 */
[----:B-1----:R-:W1:Y:S01]  /*32d0*/  S2R R22, SR_TID.X ;  /* 0x0000000000167919 */ /* 0x002e620000002100 */
[----:B--2---:R-:W-:Y:S02]  /*32e0*/  IADD3 R20, P2, R6, UR6, RZ ;  /* 0x0000000606147c10 */ /* 0x004fe4000ff5e0ff */
[----:B------:R-:W-:Y:S02]  /*32f0*/  SHF.R.S32.HI R6, RZ, 0x1f, R15 ;  /* 0x0000001fff067819 */ /* 0x000fe4000001140f */
[----:B0-----:R-:W-:Y:S01]  /*3300*/  IADD3.X R18, R16, UR7, RZ, P5, !PT ;  /* 0x0000000710127c10 */ /* 0x001fe2000affe4ff */
[----:B------:R0:W-:Y:S01]  /*3310*/  STL [R1+0x138], R20 ;  /* 0x0001381401007387 */ /* 0x0001e20000100800 */
[----:B------:R-:W-:Y:S02]  /*3320*/  IADD3 R16, P5, R15, UR6, RZ ;  /* 0x000000060f107c10 */ /* 0x000fe4000ffbe0ff */
[----:B------:R-:W-:Y:S01]  /*3330*/  IADD3.X R15, R14, UR7, RZ, P4, !PT ;  /* 0x000000070e0f7c10 */ /* 0x000fe2000a7fe4ff */
[----:B------:R2:W-:Y:S01]  /*3340*/  STL [R1+0x10c], R18 ;  /* 0x00010c1201007387 */ /* 0x0005e20000100800 */
[----:B------:R-:W-:Y:S01]  /*3350*/  IADD3 R14, P4, R3, UR6, RZ ;  /* 0x00000006030e7c10 */ /* 0x000fe2000ff9e0ff */
[----:B------:R-:W-:Y:S01]  /*3360*/  UIADD3 UR6, UP0, UR14, 0x2, URZ ;  /* 0x000000020e067890 */ /* 0x000fe2000ff1e03f */
[----:B------:R-:W-:Y:S01]  /*3370*/  IADD3.X R8, R8, UR7, RZ, P2, !PT ;  /* 0x0000000708087c10 */ /* 0x000fe200097fe4ff */
[----:B------:R-:W-:Y:S01]  /*3380*/  STL [R1+0x140], R16 ;  /* 0x0001401001007387 */ /* 0x000fe20000100800 */
[----:B------:R-:W-:-:S02]  /*3390*/  IADD3.X R6, R6, UR7, RZ, P5, !PT ;  /* 0x0000000706067c10 */ /* 0x000fc4000affe4ff */
[----:B------:R-:W-:Y:S01]  /*33a0*/  LEA.HI.X.SX32 R3, R3, UR7, 0x1, P4 ;  /* 0x0000000703037c11 */ /* 0x000fe2000a0f0eff */
[----:B0-----:R-:W2:Y:S01]  /*33b0*/  S2R R20, SR_TID.X ;  /* 0x0000000000147919 */ /* 0x001ea20000002100 */
[----:B------:R-:W-:Y:S01]  /*33c0*/  UIADD3.X UR7, UR4, 0x40000040, URZ, UP0, !UPT ;  /* 0x4000004004077890 */ /* 0x000fe200087fe43f */
[----:B------:R-:W-:Y:S03]  /*33d0*/  STL [R1+0x114], R15 ;  /* 0x0001140f01007387 */ /* 0x000fe60000100800 */
[----:B------:R-:W-:Y:S02]  /*33e0*/  UIADD3.64 UR22, UR6, 0x2, URZ ;  /* 0x0000000206167897 */ /* 0x000fe4000fffe03f */
[----:B------:R-:W-:Y:S01]  /*33f0*/  UIADD3.64 UR10, UR6, 0x4, URZ ;  /* 0x00000004060a7897 */ /* 0x000fe2000fffe03f */
[----:B------:R-:W-:Y:S04]  /*3400*/  STL [R1+0x148], R14 ;  /* 0x0001480e01007387 */ /* 0x000fe80000100800 */
[----:B------:R-:W-:Y:S04]  /*3410*/  STL [R1+0x11c], R12 ;  /* 0x00011c0c01007387 */ /* 0x000fe80000100800 */
[----:B------:R-:W-:Y:S04]  /*3420*/  STL [R1+0x124], R11 ;  /* 0x0001240b01007387 */ /* 0x000fe80000100800 */
[----:B------:R-:W-:Y:S04]  /*3430*/  STL [R1+0x12c], R10 ;  /* 0x00012c0a01007387 */ /* 0x000fe80000100800 */
[----:B------:R1:W-:Y:S04]  /*3440*/  STL [R1+0x134], R8 ;  /* 0x0001340801007387 */ /* 0x0003e80000100800 */
[----:B------:R0:W-:Y:S04]  /*3450*/  STL [R1+0x13c], R6 ;  /* 0x00013c0601007387 */ /* 0x0001e80000100800 */
[----:B------:R3:W-:Y:S01]  /*3460*/  STL [R1+0x144], R3 ;  /* 0x0001440301007387 */ /* 0x0007e20000100800 */
[----:B--2---:R-:W-:Y:S01]  /*3470*/  LEA.HI R18, R20, 0x56, RZ, 0x18 ;  /* 0x0000005614127811 */ /* 0x004fe200078fc0ff */
[----:B-1----:R-:W-:Y:S01]  /*3480*/  IMAD.SHL.U32 R8, R22, 0x10, RZ ;  /* 0x0000001016087824 */ /* 0x002fe200078e00ff */
[----:B------:R-:W-:-:S02]  /*3490*/  LEA.HI R15, R20, 0x52, RZ, 0x18 ;  /* 0x00000052140f7811 */ /* 0x000fc400078fc0ff */
[----:B------:R-:W-:Y:S02]  /*34a0*/  LEA.HI R16, R20, 0x4e, RZ, 0x18 ;  /* 0x0000004e14107811 */ /* 0x000fe400078fc0ff */
[----:B------:R-:W-:Y:S02]  /*34b0*/  LOP3.LUT R8, R8, 0x70, RZ, 0xc0, !PT ;  /* 0x0000007008087812 */ /* 0x000fe400078ec0ff */
[----:B0-----:R-:W-:Y:S01]  /*34c0*/  LOP3.LUT R6, R22, 0x7f, RZ, 0xc0, !PT ;  /* 0x0000007f16067812 */ /* 0x001fe200078ec0ff */
[----:B---3--:R-:W0:Y:S02]  /*34d0*/  LDC R3, c[0x0][0x238] ;  /* 0x00008e00ff037b82 */ /* 0x008e240000000800 */
[----:B------:R0:W-:Y:S02]  /*34e0*/  STL [R1+0x190], R8 ;  /* 0x0001900801007387 */ /* 0x0001e40000100800 */
[-C--:B0-----:R-:W-:Y:S02]  /*34f0*/  IMAD R8, R17, R3.reuse, RZ ;  /* 0x0000000311087224 */ /* 0x081fe400078e02ff */
[----:B------:R-:W-:-:S02]  /*3500*/  IMAD R8, R23, R3, RZ ;  /* 0x0000000317087224 */ /* 0x000fc400078e02ff */
[-C--:B------:R-:W-:Y:S02]  /*3510*/  IMAD R8, R73, R3.reuse, RZ ;  /* 0x0000000349087224 */ /* 0x080fe400078e02ff */
[-C--:B------:R-:W-:Y:S01]  /*3520*/  IMAD R8, R18, R3.reuse, RZ ;  /* 0x0000000312087224 */ /* 0x080fe200078e02ff */
[----:B------:R-:W-:Y:S01]  /*3530*/  LEA.HI R18, R20, 0x4a, RZ, 0x18 ;  /* 0x0000004a14127811 */ /* 0x000fe200078fc0ff */
[-C--:B------:R-:W-:Y:S02]  /*3540*/  IMAD R10, R9, R3.reuse, RZ ;  /* 0x00000003090a7224 */ /* 0x080fe400078e02ff */
[-C--:B------:R-:W-:Y:S02]  /*3550*/  IMAD R9, R13, R3.reuse, RZ ;  /* 0x000000030d097224 */ /* 0x080fe400078e02ff */
[-C--:B------:R-:W-:Y:S02]  /*3560*/  IMAD R9, R21, R3.reuse, RZ ;  /* 0x0000000315097224 */ /* 0x080fe400078e02ff */
[----:B------:R-:W-:-:S02]  /*3570*/  IMAD R10, R19, R3, RZ ;  /* 0x00000003130a7224 */ /* 0x000fc400078e02ff */
[-C--:B------:R-:W-:Y:S01]  /*3580*/  IMAD R9, R72, R3.reuse, RZ ;  /* 0x0000000348097224 */ /* 0x080fe200078e02ff */
[----:B------:R-:W-:Y:S01]  /*3590*/  CS2R R72, SRZ ;  /* 0x0000000000487805 */ /* 0x000fe2000001ff00 */
[-C--:B------:R-:W-:Y:S01]  /*35a0*/  IMAD R10, R71, R3.reuse, RZ ;  /* 0x00000003470a7224 */ /* 0x080fe200078e02ff */
[----:B------:R-:W-:Y:S01]  /*35b0*/  CS2R R70, SRZ ;  /* 0x0000000000467805 */ /* 0x000fe2000001ff00 */
[-C--:B------:R-:W-:Y:S01]  /*35c0*/  IMAD R9, R74, R3.reuse, RZ ;  /* 0x000000034a097224 */ /* 0x080fe200078e02ff */
[----:B------:R-:W-:Y:S01]  /*35d0*/  CS2R R74, SRZ ;  /* 0x00000000004a7805 */ /* 0x000fe2000001ff00 */
[-C--:B------:R-:W-:Y:S01]  /*35e0*/  IMAD R10, R15, R3.reuse, RZ ;  /* 0x000000030f0a7224 */ /* 0x080fe200078e02ff */
[----:B------:R-:W-:Y:S01]  /*35f0*/  LEA.HI R15, R20, 0x46, RZ, 0x18 ;  /* 0x00000046140f7811 */ /* 0x000fe200078fc0ff */
[-C--:B------:R-:W-:Y:S01]  /*3600*/  IMAD R9, R16, R3.reuse, RZ ;  /* 0x0000000310097224 */ /* 0x080fe200078e02ff */
[----:B------:R-:W-:Y:S01]  /*3610*/  LEA.HI R16, R20, 0x42, RZ, 0x18 ;  /* 0x0000004214107811 */ /* 0x000fe200078fc0ff */
[-C--:B------:R-:W-:Y:S01]  /*3620*/  IMAD R8, R18, R3.reuse, RZ ;  /* 0x0000000312087224 */ /* 0x080fe200078e02ff */
[C---:B------:R-:W-:Y:S01]  /*3630*/  LEA.HI R18, R20.reuse, 0x3e, RZ, 0x18 ;  /* 0x0000003e14127811 */ /* 0x040fe200078fc0ff */
        /* <DEDUP_REMOVED lines=16> */
[----:B------:R-:W-:-:S02]  /*3740*/  IMAD R8, R18, R3, RZ ;  /* 0x0000000312087224 */ /* 0x000fc400078e02ff */
[-C--:B------:R-:W-:Y:S02]  /*3750*/  IMAD R10, R20, R3.reuse, RZ ;  /* 0x00000003140a7224 */ /* 0x080fe400078e02ff */
[-C--:B------:R-:W-:Y:S02]  /*3760*/  IMAD R9, R22, R3.reuse, RZ ;  /* 0x0000000316097224 */ /* 0x080fe400078e02ff */
[-C--:B------:R-:W-:Y:S02]  /*3770*/  IMAD R10, R124, R3.reuse, RZ ;  /* 0x000000037c0a7224 */ /* 0x080fe400078e02ff */
[-C--:B------:R-:W-:Y:S02]  /*3780*/  IMAD R9, R123, R3.reuse, RZ ;  /* 0x000000037b097224 */ /* 0x080fe400078e02ff */
[-C--:B------:R-:W-:Y:S02]  /*3790*/  IMAD R10, R121, R3.reuse, RZ ;  /* 0x00000003790a7224 */ /* 0x080fe400078e02ff */
[----:B------:R-:W-:-:S02]  /*37a0*/  IMAD R9, R120, R3, RZ ;  /* 0x0000000378097224 */ /* 0x000fc400078e02ff */
[-C--:B------:R-:W-:Y:S02]  /*37b0*/  IMAD R10, R0, R3.reuse, RZ ;  /* 0x00000003000a7224 */ /* 0x080fe400078e02ff */
[-C--:B------:R-:W-:Y:S02]  /*37c0*/  IMAD R9, R118, R3.reuse, RZ ;  /* 0x0000000376097224 */ /* 0x080fe400078e02ff */
[-C--:B------:R-:W-:Y:S01]  /*37d0*/  IMAD R8, R125, R3.reuse, RZ ;  /* 0x000000037d087224 */ /* 0x080fe200078e02ff */
[----:B------:R0:W-:Y:S01]  /*37e0*/  STL [R1+0x18c], R10 ;  /* 0x00018c0a01007387 */ /* 0x0001e20000100800 */
[-C--:B------:R-:W-:Y:S02]  /*37f0*/  IMAD R8, R122, R3.reuse, RZ ;  /* 0x000000037a087224 */ /* 0x080fe400078e02ff */
[-C--:B------:R-:W-:Y:S01]  /*3800*/  IMAD R8, R119, R3.reuse, RZ ;  /* 0x0000000377087224 */ /* 0x080fe200078e02ff */
[----:B------:R1:W-:Y:S01]  /*3810*/  STL [R1+0x154], R9 ;  /* 0x0001540901007387 */ /* 0x0003e20000100800 */
[----:B------:R-:W-:-:S02]  /*3820*/  IMAD R8, R117, R3, RZ ;  /* 0x0000000375087224 */ /* 0x000fc400078e02ff */
[-C--:B------:R-:W-:Y:S02]  /*3830*/  IMAD R8, R114, R3.reuse, RZ ;  /* 0x0000000372087224 */ /* 0x080fe400078e02ff */
[-C--:B------:R-:W-:Y:S02]  /*3840*/  IMAD R8, R111, R3.reuse, RZ ;  /* 0x000000036f087224 */ /* 0x080fe400078e02ff */
[-C--:B0-----:R-:W-:Y:S02]  /*3850*/  IMAD R10, R116, R3.reuse, RZ ;  /* 0x00000003740a7224 */ /* 0x081fe400078e02ff */
[-C--:B------:R-:W-:Y:S02]  /*3860*/  IMAD R10, R113, R3.reuse, RZ ;  /* 0x00000003710a7224 */ /* 0x080fe400078e02ff */
[-C--:B-1----:R-:W-:Y:S02]  /*3870*/  IMAD R9, R115, R3.reuse, RZ ;  /* 0x0000000373097224 */ /* 0x082fe400078e02ff */
        /* <DEDUP_REMOVED lines=8> */
[-C--:B------:R-:W-:Y:S01]  /*3900*/  IMAD R9, R103, R3.reuse, RZ ;  /* 0x0000000367097224 */ /* 0x080fe200078e02ff */
[----:B------:R0:W-:Y:S01]  /*3910*/  STL [R1+0x188], R10 ;  /* 0x0001880a01007387 */ /* 0x0001e20000100800 */
[----:B------:R-:W-:-:S03]  /*3920*/  IMAD R8, R102, R3, RZ ;  /* 0x0000000366087224 */ /* 0x000fc600078e02ff */
[----:B------:R1:W-:Y:S04]  /*3930*/  STL [R1+0x184], R9 ;  /* 0x0001840901007387 */ /* 0x0003e80000100800 */
[----:B------:R2:W-:Y:S01]  /*3940*/  STL [R1+0x180], R8 ;  /* 0x0001800801007387 */ /* 0x0005e20000100800 */
[-C--:B0-----:R-:W-:Y:S02]  /*3950*/  IMAD R10, R101, R3.reuse, RZ ;  /* 0x00000003650a7224 */ /* 0x081fe400078e02ff */
[-C--:B------:R-:W-:Y:S02]  /*3960*/  IMAD R10, R98, R3.reuse, RZ ;  /* 0x00000003620a7224 */ /* 0x080fe400078e02ff */
[-C--:B-1----:R-:W-:Y:S02]  /*3970*/  IMAD R9, R100, R3.reuse, RZ ;  /* 0x0000000364097224 */ /* 0x082fe400078e02ff */
[-C--:B------:R-:W-:Y:S01]  /*3980*/  IMAD R9, R97, R3.reuse, RZ ;  /* 0x0000000361097224 */ /* 0x080fe200078e02ff */
[----:B------:R0:W-:Y:S01]  /*3990*/  STL [R1+0x17c], R10 ;  /* 0x00017c0a01007387 */ /* 0x0001e20000100800 */
[----:B--2---:R-:W-:-:S02]  /*39a0*/  IMAD R8, R99, R3, RZ ;  /* 0x0000000363087224 */ /* 0x004fc400078e02ff */
[-C--:B------:R-:W-:Y:S01]  /*39b0*/  IMAD R8, R96, R3.reuse, RZ ;  /* 0x0000000360087224 */ /* 0x080fe200078e02ff */
[----:B------:R1:W-:Y:S04]  /*39c0*/  STL [R1+0x178], R9 ;  /* 0x0001780901007387 */ /* 0x0003e80000100800 */
[----:B------:R2:W-:Y:S01]  /*39d0*/  STL [R1+0x174], R8 ;  /* 0x0001740801007387 */ /* 0x0005e20000100800 */
[-C--:B0-----:R-:W-:Y:S02]  /*39e0*/  IMAD R10, R95, R3.reuse, RZ ;  /* 0x000000035f0a7224 */ /* 0x081fe400078e02ff */
[----:B-1----:R-:W-:-:S03]  /*39f0*/  IMAD R9, R93, R3, RZ ;  /* 0x000000035d097224 */ /* 0x002fc600078e02ff */
[----:B------:R0:W-:Y:S01]  /*3a00*/  STL [R1+0x170], R10 ;  /* 0x0001700a01007387 */ /* 0x0001e20000100800 */
[----:B--2---:R-:W-:-:S05]  /*3a10*/  IMAD R8, R94, R3, RZ ;  /* 0x000000035e087224 */ /* 0x004fca00078e02ff */
[----:B------:R1:W-:Y:S01]  /*3a20*/  STL [R1+0x16c], R8 ;  /* 0x00016c0801007387 */ /* 0x0003e20000100800 */
[----:B0-----:R-:W-:-:S03]  /*3a30*/  IMAD R10, R91, R3, RZ ;  /* 0x000000035b0a7224 */ /* 0x001fc600078e02ff */
[----:B------:R0:W-:Y:S01]  /*3a40*/  STL [R1+0x168], R9 ;  /* 0x0001680901007387 */ /* 0x0001e20000100800 */
[-C--:B-1----:R-:W-:Y:S02]  /*3a50*/  IMAD R8, R92, R3.reuse, RZ ;  /* 0x000000035c087224 */ /* 0x082fe400078e02ff */
[----:B0-----:R-:W-:-:S03]  /*3a60*/  IMAD R9, R90, R3, RZ ;  /* 0x000000035a097224 */ /* 0x001fc600078e02ff */
[----:B------:R0:W-:Y:S04]  /*3a70*/  STL [R1+0x164], R8 ;  /* 0x0001640801007387 */ /* 0x0001e80000100800 */
[----:B------:R-:W-:Y:S04]  /*3a80*/  STL [R1+0x160], R10 ;  /* 0x0001600a01007387 */ /* 0x000fe80000100800 */
[----:B------:R-:W-:Y:S01]  /*3a90*/  STL [R1+0x15c], R9 ;  /* 0x00015c0901007387 */ /* 0x000fe20000100800 */
[-C--:B0-----:R-:W-:Y:S02]  /*3aa0*/  IMAD R8, R89, R3.reuse, RZ ;  /* 0x0000000359087224 */ /* 0x081fe400078e02ff */
[----:B------:R-:W-:-:S03]  /*3ab0*/  IMAD R3, R88, R3, RZ ;  /* 0x0000000358037224 */ /* 0x000fc600078e02ff */
[----:B------:R-:W-:Y:S04]  /*3ac0*/  STL [R1+0x158], R8 ;  /* 0x0001580801007387 */ /* 0x000fe80000100800 */
[----:B------:R0:W-:Y:S02]  /*3ad0*/  STL [R1+0x150], R3 ;  /* 0x0001500301007387 */ /* 0x0001e40000100800 */
[----:B0-----:R-:W-:-:S05]  /*3ae0*/  SHF.R.S32.HI R3, RZ, 0x7, R7 ;  /* 0x00000007ff037819 */ /* 0x001fca0000011407 */
[----:B------:R0:W-:Y:S02]  /*3af0*/  STL [R1+0x48], R3 ;  /* 0x0000480301007387 */ /* 0x0001e40000100800 */
[----:B0-----:R-:W-:-:S07]  /*3b00*/  IMAD R3, R6, UR8, RZ ;  /* 0x0000000806037c24 */ /* 0x001fce000f8e02ff */
.L_x_2:
[----:B------:R-:W-:Y:S04]  /*3b10*/  STL [R1+0x25c], R114 ;  /* 0x00025c7201007387 */ /* 0x000fe80000100800 */
[----:B------:R-:W-:Y:S04]  /*3b20*/  STL [R1+0x258], R113 ;  /* 0x0002587101007387 */ /* 0x000fe80000100800 */
[----:B------:R-:W-:Y:S04]  /*3b30*/  STL [R1+0x254], R112 ;  /* 0x0002547001007387 */ /* 0x000fe80000100800 */
[----:B------:R0:W-:Y:S04]  /*3b40*/  STL [R1+0x250], R111 ;  /* 0x0002506f01007387 */ /* 0x0001e80000100800 */
[----:B0-----:R-:W2:Y:S01]  /*3b50*/  LDL R111, [R1+0x18c] ;  /* 0x00018c00016f7983 */ /* 0x001ea20000100800 */
[----:B------:R-:W-:-:S02]  /*3b60*/  ISETP.GE.AND P4, PT, R0, UR17, PT ;  /* 0x0000001100007c0c */ /* 0x000fc4000bf86270 */
[----:B------:R-:W-:Y:S01]  /*3b70*/  PRMT R20, RZ, 0x7610, R20 ;  /* 0x00007610ff147816 */ /* 0x000fe20000000014 */
[----:B------:R-:W-:Y:S04]  /*3b80*/  STL [R1+0x24c], R110 ;  /* 0x00024c6e01007387 */ /* 0x000fe80000100800 */
[----:B------:R0:W-:Y:S04]  /*3b90*/  STL [R1+0x248], R109 ;  /* 0x0002486d01007387 */ /* 0x0001e80000100800 */
[----:B------:R-:W-:Y:S04]  /*3ba0*/  STL [R1+0x244], R108 ;  /* 0x0002446c01007387 */ /* 0x000fe80000100800 */
[----:B------:R-:W-:Y:S01]  /*3bb0*/  STL [R1+0x240], R96 ;  /* 0x0002406001007387 */ /* 0x000fe20000100800 */
[----:B0-----:R-:W0:Y:S03]  /*3bc0*/  LDC R109, c[0x0][0x238] ;  /* 0x00008e00ff6d7b82 */ /* 0x001e260000000800 */
[----:B------:R1:W-:Y:S04]  /*3bd0*/  STL [R1+0x23c], R3 ;  /* 0x00023c0301007387 */ /* 0x0003e80000100800 */
[----:B-----5:R3:W-:Y:S01]  /*3be0*/  STL [R1+0x194], R2 ;  /* 0x0001940201007387 */ /* 0x0207e20000100800 */
[----:B------:R-:W4:Y:S01]  /*3bf0*/  S2R R7, SR_TID.X ;  /* 0x0000000000077919 */ /* 0x000f220000002100 */
[----:B------:R-:W1:Y:S01]  /*3c00*/  S2R R19, SR_TID.X ;  /* 0x0000000000137919 */ /* 0x000e620000002100 */
[----:B----4-:R-:W-:-:S04]  /*3c10*/  LEA.HI R9, R7, 0x2, RZ, 0x18 ;  /* 0x0000000207097811 */ /* 0x010fc800078fc0ff */
[C---:B------:R-:W-:Y:S01]  /*3c20*/  ISETP.GE.AND P3, PT, R9.reuse, UR17, PT ;  /* 0x0000001109007c0c */ /* 0x040fe2000bf66270 */
[----:B0-----:R-:W-:Y:S01]  /*3c30*/  IMAD R109, R9, R109, RZ ;  /* 0x0000006d096d7224 */ /* 0x001fe200078e02ff */
[----:B-1----:R-:W-:Y:S01]  /*3c40*/  LEA.HI R8, R19, 0x5a, RZ, 0x18 ;  /* 0x0000005a13087811 */ /* 0x002fe200078fc0ff */
[----:B------:R-:W0:Y:S01]  /*3c50*/  S2R R9, SR_TID.X ;  /* 0x0000000000097919 */ /* 0x000e220000002100 */
[C---:B--2---:R-:W-:Y:S02]  /*3c60*/  IADD3 R10, P2, R111.reuse, R4, RZ ;  /* 0x000000046f0a7210 */ /* 0x044fe40007f5e0ff */
[----:B0-----:R-:W-:Y:S02]  /*3c70*/  SHF.R.U32.HI R21, RZ, 0x8, R9 ;  /* 0x00000008ff157819 */ /* 0x001fe40000011609 */
[----:B------:R-:W-:Y:S02]  /*3c80*/  LEA.HI.X.SX32 R11, R111, R5, 0x1, P2 ;  /* 0x000000056f0b7211 */ /* 0x000fe400010f0eff */
[----:B------:R-:W2:Y:S01]  /*3c90*/  LDL R111, [R1+0x150] ;  /* 0x00015000016f7983 */ /* 0x000ea20000100800 */
[----:B------:R-:W-:-:S02]  /*3ca0*/  SGXT.U32 R21, R21, 0x1 ;  /* 0x000000011515781a */ /* 0x000fc40000000000 */
[----:B------:R-:W-:Y:S01]  /*3cb0*/  ISETP.GE.AND P0, PT, R8, UR17, PT ;  /* 0x0000001108007c0c */ /* 0x000fe2000bf06270 */
[----:B------:R0:W4:Y:S01]  /*3cc0*/  @!P4 LDG.E.U8 R20, desc[UR18][R10.64] ;  /* 0x000000120a14c981 */ /* 0x000122000c1e1100 */
[----:B------:R-:W-:Y:S02]  /*3cd0*/  LOP3.LUT R21, R21, 0x4, RZ, 0xfc, !PT ;  /* 0x0000000415157812 */ /* 0x000fe400078efcff */
[----:B------:R-:W-:Y:S02]  /*3ce0*/  IADD3 R8, P5, R109, R4, RZ ;  /* 0x000000046d087210 */ /* 0x000fe40007fbe0ff */
[----:B------:R-:W-:Y:S02]  /*3cf0*/  ISETP.GE.AND P2, PT, R21, UR17, PT ;  /* 0x0000001115007c0c */ /* 0x000fe4000bf46270 */
[----:B------:R-:W1:Y:S01]  /*3d00*/  S2R R21, SR_TID.X ;  /* 0x0000000000157919 */ /* 0x000e620000002100 */
[----:B------:R-:W-:Y:S02]  /*3d10*/  PRMT R23, RZ, 0x7610, R23 ;  /* 0x00007610ff177816 */ /* 0x000fe40000000017 */
[----:B------:R-:W-:Y:S01]  /*3d20*/  PRMT R22, RZ, 0x7610, R22 ;  /* 0x00007610ff167816 */ /* 0x000fe20000000016 */
[----:B------:R-:W0:Y:S01]  /*3d30*/  LDL R11, [R1+0x154] ;  /* 0x00015400010b7983 */ /* 0x000e220000100800 */
[----:B------:R-:W-:-:S02]  /*3d40*/  LEA.HI.X.SX32 R9, R109, R5, 0x1, P5 ;  /* 0x000000056d097211 */ /* 0x000fc400028f0eff */
[----:B------:R-:W3:Y:S01]  /*3d50*/  LDC R109, c[0x0][0x238] ;  /* 0x00008e00ff6d7b82 */ /* 0x000ee20000000800 */
[----:B------:R-:W-:Y:S02]  /*3d60*/  PRMT R88, RZ, 0x7610, R88 ;  /* 0x00007610ff587816 */ /* 0x000fe40000000058 */
[----:B------:R0:W4:Y:S01]  /*3d70*/  @!P3 LDG.E.U8 R23, desc[UR18][R8.64] ;  /* 0x000000120817b981 */ /* 0x000122000c1e1100 */
[----:B------:R-:W-:Y:S02]  /*3d80*/  PRMT R89, RZ, 0x7610, R89 ;  /* 0x00007610ff597816 */ /* 0x000fe40000000059 */
[----:B------:R-:W-:Y:S02]  /*3d90*/  PRMT R91, RZ, 0x7610, R91 ;  /* 0x00007610ff5b7816 */ /* 0x000fe4000000005b */
[----:B------:R-:W-:Y:S02]  /*3da0*/  PRMT R90, RZ, 0x7610, R90 ;  /* 0x00007610ff5a7816 */ /* 0x000fe4000000005a */
[----:B------:R-:W-:-:S02]  /*3db0*/  PRMT R107, RZ, 0x7610, R107 ;  /* 0x00007610ff6b7816 */ /* 0x000fc4000000006b */
[----:B------:R-:W-:Y:S02]  /*3dc0*/  PRMT R93, RZ, 0x7610, R93 ;  /* 0x00007610ff5d7816 */ /* 0x000fe4000000005d */
[----:B------:R-:W-:Y:S02]  /*3dd0*/  PRMT R92, RZ, 0x7610, R92 ;  /* 0x00007610ff5c7816 */ /* 0x000fe4000000005c */
[----:B------:R-:W-:Y:S02]  /*3de0*/  PRMT R95, RZ, 0x7610, R95 ;  /* 0x00007610ff5f7816 */ /* 0x000fe4000000005f */
[----:B------:R-:W-:Y:S02]  /*3df0*/  PRMT R106, RZ, 0x7610, R106 ;  /* 0x00007610ff6a7816 */ /* 0x000fe4000000006a */
[----:B------:R-:W-:Y:S02]  /*3e00*/  PRMT R94, RZ, 0x7610, R94 ;  /* 0x00007610ff5e7816 */ /* 0x000fe4000000005e */
[----:B------:R-:W-:-:S02]  /*3e10*/  PRMT R97, RZ, 0x7610, R97 ;  /* 0x00007610ff617816 */ /* 0x000fc40000000061 */
[----:B------:R-:W-:Y:S02]  /*3e20*/  PRMT R98, RZ, 0x7610, R98 ;  /* 0x00007610ff627816 */ /* 0x000fe40000000062 */
[----:B-1----:R-:W-:Y:S02]  /*3e30*/  LEA.HI R21, R21, 0x6, RZ, 0x18 ;  /* 0x0000000615157811 */ /* 0x002fe400078fc0ff */
[----:B------:R-:W-:Y:S02]  /*3e40*/  PRMT R100, RZ, 0x7610, R100 ;  /* 0x00007610ff647816 */ /* 0x000fe40000000064 */
[C---:B------:R-:W-:Y:S01]  /*3e50*/  ISETP.GE.AND P4, PT, R21.reuse, UR17, PT ;  /* 0x0000001115007c0c */ /* 0x040fe2000bf86270 */
[----:B---3--:R-:W-:Y:S01]  /*3e60*/  IMAD R109, R21, R109, RZ ;  /* 0x0000006d156d7224 */ /* 0x008fe200078e02ff */
[----:B------:R-:W-:Y:S01]  /*3e70*/  PRMT R99, RZ, 0x7610, R99 ;  /* 0x00007610ff637816 */ /* 0x000fe20000000063 */
[----:B------:R-:W1:Y:S01]  /*3e80*/  S2R R21, SR_TID.X ;  /* 0x0000000000157919 */ /* 0x000e620000002100 */
        /* <DEDUP_REMOVED lines=24> */
[----:B------:R-:W-:-:S02]  /*4010*/  LEA.HI R7, R19, 0x5e, RZ, 0x18 ;  /* 0x0000005e13077811 */ /* 0x000fc400078fc0ff */
[-C--:B0-----:R-:W-:Y:S02]  /*4020*/  IADD3 R10, P6, R11, R4.reuse, RZ ;  /* 0x000000040b0a7210 */ /* 0x081fe40007fde0ff */
[----:B------:R-:W3:Y:S01]  /*4030*/  LDL R11, [R1+0x154] ;  /* 0x00015400010b7983 */ /* 0x000ee20000100800 */
[----:B-1----:R-:W-:Y:S02]  /*4040*/  SHF.R.U32.HI R21, RZ, 0x8, R21 ;  /* 0x00000008ff157819 */ /* 0x002fe40000011615 */
[----:B------:R-:W-:Y:S02]  /*4050*/  IADD3 R8, P5, R109, R4, RZ ;  /* 0x000000046d087210 */ /* 0x000fe40007fbe0ff */
[----:B------:R-:W-:Y:S02]  /*4060*/  SGXT.U32 R21, R21, 0x1 ;  /* 0x000000011515781a */ /* 0x000fe40000000000 */
[----:B------:R-:W-:Y:S02]  /*4070*/  ISETP.GE.AND P1, PT, R7, UR17, PT ;  /* 0x0000001107007c0c */ /* 0x000fe4000bf26270 */
[----:B------:R-:W-:-:S04]  /*4080*/  LOP3.LUT R21, R21, 0x8, RZ, 0xfc, !PT ;  /* 0x0000000815157812 */ /* 0x000fc800078efcff */
[----:B------:R-:W-:Y:S02]  /*4090*/  ISETP.GE.AND P3, PT, R21, UR17, PT ;  /* 0x0000001115007c0c */ /* 0x000fe4000bf66270 */
[----:B------:R-:W0:Y:S01]  /*40a0*/  S2R R21, SR_TID.X ;  /* 0x0000000000157919 */ /* 0x000e220000002100 */
[-C--:B------:R-:W-:Y:S02]  /*40b0*/  LEA.HI.X.SX32 R9, R109, R5.reuse, 0x1, P5 ;  /* 0x000000056d097211 */ /* 0x080fe400028f0eff */
[----:B------:R-:W1:Y:S03]  /*40c0*/  LDC R109, c[0x0][0x238] ;  /* 0x00008e00ff6d7b82 */ /* 0x000e660000000800 */
[----:B------:R-:W4:Y:S01]  /*40d0*/  @!P4 LDG.E.U8 R89, desc[UR18][R8.64] ;  /* 0x000000120859c981 */ /* 0x000f22000c1e1100 */
[----:B---3--:R-:W-:-:S05]  /*40e0*/  LEA.HI.X.SX32 R11, R11, R5, 0x1, P6 ;  /* 0x000000050b0b7211 */ /* 0x008fca00030f0eff */
[----:B------:R0:W3:Y:S02]  /*40f0*/  @!P2 LDG.E.U8 R22, desc[UR18][R10.64] ;  /* 0x000000120a16a981 */ /* 0x0000e4000c1e1100 */
[----:B0-----:R-:W-:Y:S02]  /*4100*/  LEA.HI R11, R21, 0xa, RZ, 0x18 ;  /* 0x0000000a150b7811 */ /* 0x001fe400078fc0ff */
[----:B--2---:R-:W-:Y:S02]  /*4110*/  IADD3 R10, P6, R111, R4, RZ ;  /* 0x000000046f0a7210 */ /* 0x004fe40007fde0ff */
[C---:B------:R-:W-:Y:S01]  /*4120*/  ISETP.GE.AND P2, PT, R11.reuse, UR17, PT ;  /* 0x000000110b007c0c */ /* 0x040fe2000bf46270 */
[----:B-1----:R-:W-:Y:S01]  /*4130*/  IMAD R109, R11, R109, RZ ;  /* 0x0000006d0b6d7224 */ /* 0x002fe200078e02ff */
[----:B------:R-:W-:Y:S02]  /*4140*/  LEA.HI.X.SX32 R11, R111, R5, 0x1, P6 ;  /* 0x000000056f0b7211 */ /* 0x000fe400030f0eff */
[----:B------:R-:W2:Y:S04]  /*4150*/  LDL R111, [R1+0x15c] ;  /* 0x00015c00016f7983 */ /* 0x000ea80000100800 */
[----:B------:R0:W3:Y:S04]  /*4160*/  @!P3 LDG.E.U8 R88, desc[UR18][R10.64] ;  /* 0x000000120a58b981 */ /* 0x0000e8000c1e1100 */
[----:B------:R-:W0:Y:S01]  /*4170*/  LDL R11, [R1+0x158] ;  /* 0x00015800010b7983 */ /* 0x000e220000100800 */
[----:B------:R-:W-:-:S04]  /*4180*/  SHF.R.U32.HI R21, RZ, 0x8, R21 ;  /* 0x00000008ff157819 */ /* 0x000fc80000011615 */
[----:B------:R-:W-:-:S04]  /*4190*/  SGXT.U32 R21, R21, 0x1 ;  /* 0x000000011515781a */ /* 0x000fc80000000000 */
[----:B------:R-:W-:-:S04]  /*41a0*/  LOP3.LUT R21, R21, 0xc, RZ, 0xfc, !PT ;  /* 0x0000000c15157812 */ /* 0x000fc800078efcff */
[----:B------:R-:W-:Y:S02]  /*41b0*/  ISETP.GE.AND P4, PT, R21, UR17, PT ;  /* 0x0000001115007c0c */ /* 0x000fe4000bf86270 */
[----:B------:R-:W1:Y:S01]  /*41c0*/  S2R R21, SR_TID.X ;  /* 0x0000000000157919 */ /* 0x000e620000002100 */
[----:B------:R-:W-:-:S04]  /*41d0*/  IADD3 R8, P5, R109, R4, RZ ;  /* 0x000000046d087210 */ /* 0x000fc80007fbe0ff */
[----:B------:R-:W-:Y:S02]  /*41e0*/  LEA.HI.X.SX32 R9, R109, R5, 0x1, P5 ;  /* 0x000000056d097211 */ /* 0x000fe400028f0eff */
[----:B------:R-:W4:Y:S03]  /*41f0*/  LDC R109, c[0x0][0x238] ;  /* 0x00008e00ff6d7b82 */ /* 0x000f260000000800 */
[----:B------:R0:W3:Y:S01]  /*4200*/  @!P2 LDG.E.U8 R91, desc[UR18][R8.64] ;  /* 0x00000012085ba981 */ /* 0x0000e2000c1e1100 */
[----:B-1----:R-:W-:-:S04]  /*4210*/  LEA.HI R21, R21, 0xe, RZ, 0x18 ;  /* 0x0000000e15157811 */ /* 0x002fc800078fc0ff */
[C---:B------:R-:W-:Y:S01]  /*4220*/  ISETP.GE.AND P3, PT, R21.reuse, UR17, PT ;  /* 0x0000001115007c0c */ /* 0x040fe2000bf66270 */
[----:B----4-:R-:W-:Y:S02]  /*4230*/  IMAD R109, R21, R109, RZ ;  /* 0x0000006d156d7224 */ /* 0x010fe400078e02ff */
[----:B------:R-:W1:Y:S01]  /*4240*/  S2R R21, SR_TID.X ;  /* 0x0000000000157919 */ /* 0x000e620000002100 */
[----:B0-----:R-:W-:Y:S02]  /*4250*/  IADD3 R10, P6, R11, R4, RZ ;  /* 0x000000040b0a7210 */ /* 0x001fe40007fde0ff */
[----:B------:R-:W4:Y:S01]  /*4260*/  LDL R11, [R1+0x158] ;  /* 0x00015800010b7983 */ /* 0x000f220000100800 */
[----:B-1----:R-:W-:-:S04]  /*4270*/  SHF.R.U32.HI R21, RZ, 0x8, R21 ;  /* 0x00000008ff157819 */ /* 0x002fc80000011615 */
[----:B------:R-:W-:-:S04]  /*4280*/  SGXT.U32 R21, R21, 0x1 ;  /* 0x000000011515781a */ /* 0x000fc80000000000 */
[----:B------:R-:W-:-:S04]  /*4290*/  LOP3.LUT R21, R21, 0x10, RZ, 0xfc, !PT ;  /* 0x0000001015157812 */ /* 0x000fc800078efcff */
[----:B------:R-:W-:Y:S02]  /*42a0*/  ISETP.GE.AND P2, PT, R21, UR17, PT ;  /* 0x0000001115007c0c */ /* 0x000fe4000bf46270 */
[----:B------:R-:W0:Y:S01]  /*42b0*/  S2R R21, SR_TID.X ;  /* 0x0000000000157919 */ /* 0x000e220000002100 */
[----:B------:R-:W-:-:S04]  /*42c0*/  IADD3 R8, P5, R109, R4, RZ ;  /* 0x000000046d087210 */ /* 0x000fc80007fbe0ff */
[-C--:B------:R-:W-:Y:S02]  /*42d0*/  LEA.HI.X.SX32 R9, R109, R5.reuse, 0x1, P5 ;  /* 0x000000056d097211 */ /* 0x080fe400028f0eff */
[----:B------:R-:W1:Y:S03]  /*42e0*/  LDC R109, c[0x0][0x238] ;  /* 0x00008e00ff6d7b82 */ /* 0x000e660000000800 */
[----:B------:R-:W3:Y:S01]  /*42f0*/  @!P3 LDG.E.U8 R93, desc[UR18][R8.64] ;  /* 0x00000012085db981 */ /* 0x000ee2000c1e1100 */
[----:B----4-:R-:W-:-:S05]  /*4300*/  LEA.HI.X.SX32 R11, R11, R5, 0x1, P6 ;  /* 0x000000050b0b7211 */ /* 0x010fca00030f0eff */
[----:B------:R0:W4:Y:S02]  /*4310*/  @!P4 LDG.E.U8 R90, desc[UR18][R10.64] ;  /* 0x000000120a5ac981 */ /* 0x000124000c1e1100 */
[----:B0-----:R-:W-:Y:S02]  /*4320*/  LEA.HI R11, R21, 0x12, RZ, 0x18 ;  /* 0x00000012150b7811 */ /* 0x001fe400078fc0ff */
[----:B--2---:R-:W-:Y:S02]  /*4330*/  IADD3 R10, P6, R111, R4, RZ ;  /* 0x000000046f0a7210 */ /* 0x004fe40007fde0ff */
[C---:B------:R-:W-:Y:S01]  /*4340*/  ISETP.GE.AND P4, PT, R11.reuse, UR17, PT ;  /* 0x000000110b007c0c */ /* 0x040fe2000bf86270 */
[----:B-1----:R-:W-:Y:S01]  /*4350*/  IMAD R109, R11, R109, RZ ;  /* 0x0000006d0b6d7224 */ /* 0x002fe200078e02ff */
[----:B------:R-:W-:Y:S02]  /*4360*/  LEA.HI.X.SX32 R11, R111, R5, 0x1, P6 ;  /* 0x000000056f0b7211 */ /* 0x000fe400030f0eff */
[----:B------:R-:W2:Y:S04]  /*4370*/  LDL R111, [R1+0x164] ;  /* 0x00016400016f7983 */ /* 0x000ea80000100800 */
[----:B------:R0:W4:Y:S04]  /*4380*/  @!P2 LDG.E.U8 R107, desc[UR18][R10.64] ;  /* 0x000000120a6ba981 */ /* 0x000128000c1e1100 */
        /* <DEDUP_REMOVED lines=8> */
[----:B------:R-:W3:Y:S03]  /*4410*/  LDC R109, c[0x0][0x238] ;  /* 0x00008e00ff6d7b82 */ /* 0x000ee60000000800 */
[----:B------:R0:W4:Y:S01]  /*4420*/  @!P4 LDG.E.U8 R92, desc[UR18][R8.64] ;  /* 0x00000012085cc981 */ /* 0x000122000c1e1100 */
[----:B-1----:R-:W-:-:S04]  /*4430*/  LEA.HI R21, R21, 0x16, RZ, 0x18 ;  /* 0x0000001615157811 */ /* 0x002fc800078fc0ff */
[C---:B------:R-:W-:Y:S01]  /*4440*/  ISETP.GE.AND P2, PT, R21.reuse, UR17, PT ;  /* 0x0000001115007c0c */ /* 0x040fe2000bf46270 */
[----:B---3--:R-:W-:Y:S02]  /*4450*/  IMAD R109, R21, R109, RZ ;  /* 0x0000006d156d7224 */ /* 0x008fe400078e02ff */
[----:B------:R-:W1:Y:S01]  /*4460*/  S2R R21, SR_TID.X ;  /* 0x0000000000157919 */ /* 0x000e620000002100 */
[----:B0-----:R-:W-:Y:S02]  /*4470*/  IADD3 R10, P6, R11, R4, RZ ;  /* 0x000000040b0a7210 */ /* 0x001fe40007fde0ff */
[----:B------:R-:W3:Y:S01]  /*4480*/  LDL R11, [R1+0x160] ;  /* 0x00016000010b7983 */ /* 0x000ee20000100800 */
        /* <DEDUP_REMOVED lines=114> */
[----:B------:R-:W-:-:S04]  /*4bb0*/  SHF.R.U32.HI R21, RZ, 0x8, R21 ;  /* 0x00000008ff157819 */ /* 0x000fc80000011615 */
[----:B------:R-:W-:-:S04]  /*4bc0*/  SGXT.U32 R21, R21, 0x1 ;  /* 0x000000011515781a */ /* 0x000fc80000000000 */
[----:B------:R-:W-:-:S04]  /*4bd0*/  LOP3.LUT R21, R21, 0x34, RZ, 0xfc, !PT ;  /* 0x0000003415157812 */ /* 0x000fc800078efcff */
[----:B------:R-:W-:Y:S02]  /*4be0*/  ISETP.GE.AND P2, PT, R21, UR17, PT ;  /* 0x0000001115007c0c */ /* 0x000fe4000bf46270 */
[----:B------:R-:W0:Y:S01]  /*4bf0*/  S2R R21, SR_TID.X ;  /* 0x0000000000157919 */ /* 0x000e220000002100 */
[-C--:B--2---:R-:W-:Y:S01]  /*4c00*/  IADD3 R10, P6, R111, R4.reuse, RZ ;  /* 0x000000046f0a7210 */ /* 0x084fe20007fde0ff */
[C---:B-1----:R-:W-:Y:S01]  /*4c10*/  IMAD R109, R11.reuse, R109, RZ ;  /* 0x0000006d0b6d7224 */ /* 0x042fe200078e02ff */
[----:B------:R-:W-:Y:S02]  /*4c20*/  ISETP.GE.AND P3, PT, R11, UR17, PT ;  /* 0x000000110b007c0c */ /* 0x000fe4000bf66270 */
[----:B------:R-:W-:Y:S02]  /*4c30*/  LEA.HI.X.SX32 R11, R111, R5, 0x1, P6 ;  /* 0x000000056f0b7211 */ /* 0x000fe400030f0eff */
[----:B------:R-:W1:Y:S01]  /*4c40*/  LDC R111, c[0x0][0x238] ;  /* 0x00008e00ff6f7b82 */ /* 0x000e620000000800 */
[----:B------:R-:W-:-:S02]  /*4c50*/  IADD3 R8, P5, R109, R4, RZ ;  /* 0x000000046d087210 */ /* 0x000fc40007fbe0ff */
[----:B------:R2:W4:Y:S02]  /*4c60*/  @!P4 LDG.E.U8 R121, desc[UR18][R10.64] ;  /* 0x000000120a79c981 */ /* 0x000524000c1e1100 */
[----:B------:R-:W-:Y:S02]  /*4c70*/  LEA.HI.X.SX32 R9, R109, R5, 0x1, P5 ;  /* 0x000000056d097211 */ /* 0x000fe400028f0eff */
[----:B0-----:R-:W-:-:S04]  /*4c80*/  SHF.R.U32.HI R109, RZ, 0x8, R21 ;  /* 0x00000008ff6d7819 */ /* 0x001fc80000011615 */
[----:B------:R-:W-:-:S04]  /*4c90*/  SGXT.U32 R109, R109, 0x1 ;  /* 0x000000016d6d781a */ /* 0x000fc80000000000 */
[----:B------:R-:W-:-:S05]  /*4ca0*/  LOP3.LUT R109, R109, 0x34, RZ, 0xfc, !PT ;  /* 0x000000346d6d7812 */ /* 0x000fca00078efcff */
[----:B-1----:R-:W-:Y:S02]  /*4cb0*/  IMAD R109, R109, R111, RZ ;  /* 0x0000006f6d6d7224 */ /* 0x002fe400078e02ff */
[----:B------:R-:W-:-:S06]  /*4cc0*/  IMAD.MOV.U32 R111, RZ, RZ, R3 ;  /* 0x000000ffff6f7224 */ /* 0x000fcc00078e0003 */
[----:B------:R0:W3:Y:S01]  /*4cd0*/  @!P3 LDG.E.U8 R111, desc[UR18][R8.64] ;  /* 0x00000012086fb981 */ /* 0x0000e2000c1e1100 */
[----:B--2---:R-:W1:Y:S03]  /*4ce0*/  S2R R11, SR_TID.X ;  /* 0x00000000000b7919 */ /* 0x004e660000002100 */
[----:B------:R2:W-:Y:S02]  /*4cf0*/  STL.S16 [R1+0x38], R3 ;  /* 0x0000380301007387 */ /* 0x0005e40000100600 */
[----:B--2---:R-:W2:Y:S01]  /*4d00*/  LDC R3, c[0x0][0x238] ;  /* 0x00008e00ff037b82 */ /* 0x004ea20000000800 */
[----:B-1----:R-:W-:-:S04]  /*4d10*/  LEA.HI R11, R11, 0x36, RZ, 0x18 ;  /* 0x000000360b0b7811 */ /* 0x002fc800078fc0ff */
[C---:B------:R-:W-:Y:S01]  /*4d20*/  ISETP.GE.AND P4, PT, R11.reuse, UR17, PT ;  /* 0x000000110b007c0c */ /* 0x040fe2000bf86270 */
[----:B--2---:R-:W-:-:S05]  /*4d30*/  IMAD R3, R11, R3, RZ ;  /* 0x000000030b037224 */ /* 0x004fca00078e02ff */
[----:B0-----:R-:W-:-:S04]  /*4d40*/  IADD3 R8, P5, R3, R4, RZ ;  /* 0x0000000403087210 */ /* 0x001fc80007fbe0ff */
[----:B------:R-:W-:-:S05]  /*4d50*/  LEA.HI.X.SX32 R9, R3, R5, 0x1, P5 ;  /* 0x0000000503097211 */ /* 0x000fca00028f0eff */
[----:B------:R-:W2:Y:S01]  /*4d60*/  @!P4 LDG.E.U8 R108, desc[UR18][R8.64] ;  /* 0x00000012086cc981 */ /* 0x000ea2000c1e1100 */
[----:B------:R-:W0:Y:S01]  /*4d70*/  S2R R3, SR_TID.X ;  /* 0x0000000000037919 */ /* 0x000e220000002100 */
[----:B------:R-:W-:-:S04]  /*4d80*/  IADD3 R10, P6, R109, R4, RZ ;  /* 0x000000046d0a7210 */ /* 0x000fc80007fde0ff */
[----:B------:R-:W-:Y:S02]  /*4d90*/  LEA.HI.X.SX32 R11, R109, R5, 0x1, P6 ;  /* 0x000000056d0b7211 */ /* 0x000fe400030f0eff */
[----:B------:R-:W-:Y:S01]  /*4da0*/  SHF.R.U32.HI R21, RZ, 0x8, R21 ;  /* 0x00000008ff157819 */ /* 0x000fe20000011615 */
[----:B------:R-:W1:Y:S02]  /*4db0*/  LDC R109, c[0x0][0x238] ;  /* 0x00008e00ff6d7b82 */ /* 0x000e640000000800 */
[----:B------:R0:W4:Y:S01]  /*4dc0*/  @!P2 LDG.E.U8 R125, desc[UR18][R10.64] ;  /* 0x000000120a7da981 */ /* 0x000122000c1e1100 */
[----:B------:R-:W-:-:S04]  /*4dd0*/  SGXT.U32 R21, R21, 0x1 ;  /* 0x000000011515781a */ /* 0x000fc80000000000 */
[----:B------:R-:W-:Y:S02]  /*4de0*/  LOP3.LUT R21, R21, 0x38, RZ, 0xfc, !PT ;  /* 0x0000003815157812 */ /* 0x000fe400078efcff */
[----:B0-----:R-:W-:Y:S02]  /*4df0*/  LEA.HI R11, R3, 0x3a, RZ, 0x18 ;  /* 0x0000003a030b7811 */ /* 0x001fe400078fc0ff */
[----:B------:R-:W0:Y:S02]  /*4e00*/  LDC R3, c[0x0][0x238] ;  /* 0x00008e00ff037b82 */ /* 0x000e240000000800 */
[C---:B------:R-:W-:Y:S01]  /*4e10*/  ISETP.GE.AND P2, PT, R11.reuse, UR17, PT ;  /* 0x000000110b007c0c */ /* 0x040fe2000bf46270 */
[----:B0-----:R-:W-:-:S05]  /*4e20*/  IMAD R3, R11, R3, RZ ;  /* 0x000000030b037224 */ /* 0x001fca00078e02ff */
[----:B------:R-:W-:-:S04]  /*4e30*/  IADD3 R8, P5, R3, R4, RZ ;  /* 0x0000000403087210 */ /* 0x000fc80007fbe0ff */
[----:B------:R-:W-:-:S05]  /*4e40*/  LEA.HI.X.SX32 R9, R3, R5, 0x1, P5 ;  /* 0x0000000503097211 */ /* 0x000fca00028f0eff */
[----:B------:R0:W4:Y:S02]  /*4e50*/  @!P2 LDG.E.U8 R113, desc[UR18][R8.64] ;  /* 0x000000120871a981 */ /* 0x000124000c1e1100 */
[----:B0-----:R-:W0:Y:S02]  /*4e60*/  LDC R9, c[0x0][0x238] ;  /* 0x00008e00ff097b82 */ /* 0x001e240000000800 */
[----:B---3--:R3:W-:Y:S02]  /*4e70*/  @!P3 STL [R1+0x38], R111 ;  /* 0x0000386f0100b387 */ /* 0x0087e40000100800 */
[----:B---3--:R-:W3:Y:S01]  /*4e80*/  S2R R111, SR_TID.X ;  /* 0x00000000006f7919 */ /* 0x008ee20000002100 */
[----:B------:R-:W-:Y:S02]  /*4e90*/  ISETP.GE.AND P3, PT, R21, UR17, PT ;  /* 0x0000001115007c0c */ /* 0x000fe4000bf66270 */
[----:B---3--:R-:W-:-:S04]  /*4ea0*/  SHF.R.U32.HI R21, RZ, 0x8, R111 ;  /* 0x00000008ff157819 */ /* 0x008fc8000001166f */
[----:B------:R-:W-:-:S04]  /*4eb0*/  SGXT.U32 R21, R21, 0x1 ;  /* 0x000000011515781a */ /* 0x000fc80000000000 */
[----:B------:R-:W-:-:S05]  /*4ec0*/  LOP3.LUT R21, R21, 0x38, RZ, 0xfc, !PT ;  /* 0x0000003815157812 */ /* 0x000fca00078efcff */
[----:B-1----:R-:W-:-:S05]  /*4ed0*/  IMAD R21, R21, R109, RZ ;  /* 0x0000006d15157224 */ /* 0x002fca00078e02ff */
[----:B------:R-:W-:-:S04]  /*4ee0*/  IADD3 R10, P6, R21, R4, RZ ;  /* 0x00000004150a7210 */ /* 0x000fc80007fde0ff */
[----:B------:R-:W-:-:S05]  /*4ef0*/  LEA.HI.X.SX32 R11, R21, R5, 0x1, P6 ;  /* 0x00000005150b7211 */ /* 0x000fca00030f0eff */
[----:B------:R1:W3:Y:S04]  /*4f00*/  @!P3 LDG.E.U8 R114, desc[UR18][R10.64] ;  /* 0x000000120a72b981 */ /* 0x0002e8000c1e1100 */
[----:B--2---:R2:W-:Y:S04]  /*4f10*/  STL [R1+0x44], R108 ;  /* 0x0000446c01007387 */ /* 0x0045e80000100800 */
[----:B------:R-:W4:Y:S01]  /*4f20*/  LDL R3, [R1+0x180] ;  /* 0x0001800001037983 */ /* 0x000f220000100800 */
[----:B--2---:R-:W-:Y:S02]  /*4f30*/  SHF.R.U32.HI R108, RZ, 0x8, R111 ;  /* 0x00000008ff6c7819 */ /* 0x004fe4000001166f */
[----:B------:R-:W2:Y:S02]  /*4f40*/  LDC R111, c[0x0][0x238] ;  /* 0x00008e00ff6f7b82 */ /* 0x000ea40000000800 */
[----:B------:R-:W-:-:S04]  /*4f50*/  SGXT.U32 R108, R108, 0x1 ;  /* 0x000000016c6c781a */ /* 0x000fc80000000000 */
[----:B------:R-:W-:-:S04]  /*4f60*/  LOP3.LUT R108, R108, 0x3c, RZ, 0xfc, !PT ;  /* 0x0000003c6c6c7812 */ /* 0x000fc800078efcff */
[----:B------:R-:W-:Y:S02]  /*4f70*/  ISETP.GE.AND P4, PT, R108, UR17, PT ;  /* 0x000000116c007c0c */ /* 0x000fe4000bf86270 */
[----:B------:R-:W0:Y:S02]  /*4f80*/  S2R R108, SR_TID.X ;  /* 0x00000000006c7919 */ /* 0x000e240000002100 */
[----:B0-----:R-:W-:-:S04]  /*4f90*/  SHF.R.U32.HI R108, RZ, 0x8, R108 ;  /* 0x00000008ff6c7819 */ /* 0x001fc8000001166c */
[----:B------:R-:W-:-:S04]  /*4fa0*/  SGXT.U32 R108, R108, 0x1 ;  /* 0x000000016c6c781a */ /* 0x000fc80000000000 */
[----:B------:R-:W-:-:S05]  /*4fb0*/  LOP3.LUT R108, R108, 0x3c, RZ, 0xfc, !PT ;  /* 0x0000003c6c6c7812 */ /* 0x000fca00078efcff */
[----:B--2---:R-:W-:Y:S02]  /*4fc0*/  IMAD R108, R108, R111, RZ ;  /* 0x0000006f6c6c7224 */ /* 0x004fe400078e02ff */
[----:B------:R-:W1:Y:S01]  /*4fd0*/  S2R R111, SR_TID.X ;  /* 0x00000000006f7919 */ /* 0x000e620000002100 */
[----:B------:R-:W0:Y:S01]  /*4fe0*/  S2R R21, SR_TID.X ;  /* 0x0000000000157919 */ /* 0x000e220000002100 */
[----:B-1----:R-:W-:Y:S02]  /*4ff0*/  LEA.HI R11, R111, 0x3e, RZ, 0x18 ;  /* 0x0000003e6f0b7811 */ /* 0x002fe400078fc0ff */
[----:B------:R-:W1:Y:S01]  /*5000*/  LDC R111, c[0x0][0x238] ;  /* 0x00008e00ff6f7b82 */ /* 0x000e620000000800 */
[----:B0-----:R-:W-:Y:S02]  /*5010*/  LEA.HI R109, R21, 0x3e, RZ, 0x18 ;  /* 0x0000003e156d7811 */ /* 0x001fe400078fc0ff */
[----:B-1----:R-:W-:-:S05]  /*5020*/  IMAD R111, R11, R111, RZ ;  /* 0x0000006f0b6f7224 */ /* 0x002fca00078e02ff */
[----:B------:R-:W-:Y:S02]  /*5030*/  IADD3 R8, P5, R111, R4, RZ ;  /* 0x000000046f087210 */ /* 0x000fe40007fbe0ff */
[----:B------:R-:W-:Y:S01]  /*5040*/  SHF.R.U32.HI R111, RZ, 0x8, R21 ;  /* 0x00000008ff6f7819 */ /* 0x000fe20000011615 */
[----:B---3--:R0:W-:Y:S04]  /*5050*/  STL [R1+0x40], R114 ;  /* 0x0000407201007387 */ /* 0x0081e80000100800 */
[----:B0-----:R-:W2:Y:S04]  /*5060*/  LDL.LU R114, [R1+0x25c] ;  /* 0x00025c0001727983 */ /* 0x001ea80000300800 */
[----:B----4-:R0:W-:Y:S04]  /*5070*/  STL [R1+0x3c], R113 ;  /* 0x00003c7101007387 */ /* 0x0101e80000100800 */
[----:B0-----:R-:W3:Y:S04]  /*5080*/  LDL.LU R113, [R1+0x258] ;  /* 0x0002580001717983 */ /* 0x001ee80000300800 */
[----:B------:R-:W4:Y:S01]  /*5090*/  LDL R21, [R1+0x184] ;  /* 0x0001840001157983 */ /* 0x000f220000100800 */
[----:B------:R-:W-:-:S04]  /*50a0*/  SGXT.U32 R111, R111, 0x1 ;  /* 0x000000016f6f781a */ /* 0x000fc80000000000 */
[----:B------:R-:W-:-:S04]  /*50b0*/  LOP3.LUT R111, R111, 0x40, RZ, 0xfc, !PT ;  /* 0x000000406f6f7812 */ /* 0x000fc800078efcff */
[----:B------:R-:W-:Y:S02]  /*50c0*/  ISETP.GE.AND P2, PT, R111, UR17, PT ;  /* 0x000000116f007c0c */ /* 0x000fe4000bf46270 */
[----:B------:R-:W0:Y:S01]  /*50d0*/  S2R R111, SR_TID.X ;  /* 0x00000000006f7919 */ /* 0x000e220000002100 */
[----:B------:R-:W-:-:S04]  /*50e0*/  IADD3 R10, P6, R108, R4, RZ ;  /* 0x000000046c0a7210 */ /* 0x000fc80007fde0ff */
[----:B------:R-:W-:-:S05]  /*50f0*/  LEA.HI.X.SX32 R11, R108, R5, 0x1, P6 ;  /* 0x000000056c0b7211 */ /* 0x000fca00030f0eff */
[----:B------:R1:W2:Y:S02]  /*5100*/  @!P4 LDG.E.U8 R112, desc[UR18][R10.64] ;  /* 0x000000120a70c981 */ /* 0x0002a4000c1e1100 */
[----:B-1----:R-:W1:Y:S01]  /*5110*/  LDC R11, c[0x0][0x238] ;  /* 0x00008e00ff0b7b82 */ /* 0x002e620000000800 */
[C---:B------:R-:W-:Y:S01]  /*5120*/  ISETP.GE.AND P3, PT, R109.reuse, UR17, PT ;  /* 0x000000116d007c0c */ /* 0x040fe2000bf66270 */
[----:B------:R-:W-:Y:S01]  /*5130*/  IMAD R9, R109, R9, RZ ;  /* 0x000000096d097224 */ /* 0x000fe200078e02ff */
[----:B------:R-:W1:Y:S01]  /*5140*/  S2R R108, SR_TID.X ;  /* 0x00000000006c7919 */ /* 0x000e620000002100 */
[----:B------:R-:W-:-:S03]  /*5150*/  IADD3 R10, P6, R3, R4, RZ ;  /* 0x00000004030a7210 */ /* 0x000fc60007fde0ff */
[----:B------:R-:W-:Y:S02]  /*5160*/  LEA.HI.X.SX32 R9, R9, R5, 0x1, P5 ;  /* 0x0000000509097211 */ /* 0x000fe400028f0eff */
[----:B0-----:R-:W-:-:S05]  /*5170*/  LEA.HI R111, R111, 0x42, RZ, 0x18 ;  /* 0x000000426f6f7811 */ /* 0x001fca00078fc0ff */
[----:B------:R0:W3:Y:S01]  /*5180*/  @!P3 LDG.E.U8 R110, desc[UR18][R8.64] ;  /* 0x00000012086eb981 */ /* 0x0000e2000c1e1100 */
[----:B-1----:R-:W-:Y:S01]  /*5190*/  IMAD R11, R111, R11, RZ ;  /* 0x0000000b6f0b7224 */ /* 0x002fe200078e02ff */
[----:B0-----:R-:W0:Y:S04]  /*51a0*/  LDC R9, c[0x0][0x238] ;  /* 0x00008e00ff097b82 */ /* 0x001e280000000800 */
[----:B------:R-:W-:Y:S02]  /*51b0*/  IADD3 R8, P5, R11, R4, RZ ;  /* 0x000000040b087210 */ /* 0x000fe40007fbe0ff */
[----:B------:R-:W-:Y:S02]  /*51c0*/  LEA.HI.X.SX32 R11, R3, R5, 0x1, P6 ;  /* 0x00000005030b7211 */ /* 0x000fe400030f0eff */
[----:B------:R-:W1:Y:S03]  /*51d0*/  S2R R3, SR_TID.X ;  /* 0x0000000000037919 */ /* 0x000e660000002100 */
[----:B------:R1:W3:Y:S01]  /*51e0*/  @!P2 LDG.E.U8 R96, desc[UR18][R10.64] ;  /* 0x000000120a60a981 */ /* 0x0002e2000c1e1100 */
[----:B------:R-:W-:Y:S01]  /*51f0*/  LEA.HI R109, R108, 0x42, RZ, 0x18 ;  /* 0x000000426c6d7811 */ /* 0x000fe200078fc0ff */
[----:B-1----:R-:W1:Y:S01]  /*5200*/  LDC R11, c[0x0][0x238] ;  /* 0x00008e00ff0b7b82 */ /* 0x002e620000000800 */
[----:B------:R-:W-:-:S02]  /*5210*/  SHF.R.U32.HI R108, RZ, 0x8, R108 ;  /* 0x00000008ff6c7819 */ /* 0x000fc4000001166c */
[C---:B------:R-:W-:Y:S02]  /*5220*/  ISETP.GE.AND P4, PT, R109.reuse, UR17, PT ;  /* 0x000000116d007c0c */ /* 0x040fe4000bf86270 */
[----:B------:R-:W-:Y:S01]  /*5230*/  SGXT.U32 R108, R108, 0x1 ;  /* 0x000000016c6c781a */ /* 0x000fe20000000000 */
[----:B0-----:R-:W-:-:S03]  /*5240*/  IMAD R9, R109, R9, RZ ;  /* 0x000000096d097224 */ /* 0x001fc600078e02ff */
[----:B------:R-:W-:Y:S02]  /*5250*/  LOP3.LUT R108, R108, 0x44, RZ, 0xfc, !PT ;  /* 0x000000446c6c7812 */ /* 0x000fe400078efcff */
[----:B------:R-:W-:Y:S02]  /*5260*/  LEA.HI.X.SX32 R9, R9, R5, 0x1, P5 ;  /* 0x0000000509097211 */ /* 0x000fe400028f0eff */
[----:B------:R-:W-:-:S03]  /*5270*/  ISETP.GE.AND P3, PT, R108, UR17, PT ;  /* 0x000000116c007c0c */ /* 0x000fc6000bf66270 */
[----:B------:R0:W3:Y:S01]  /*5280*/  @!P4 LDG.E.U8 R0, desc[UR18][R8.64] ;  /* 0x000000120800c981 */ /* 0x0000e2000c1e1100 */
[----:B------:R-:W-:-:S05]  /*5290*/  LEA.HI R3, R3, 0x46, RZ, 0x18 ;  /* 0x0000004603037811 */ /* 0x000fca00078fc0ff */
[----:B-1----:R-:W-:-:S05]  /*52a0*/  IMAD R11, R3, R11, RZ ;  /* 0x0000000b030b7224 */ /* 0x002fca00078e02ff */
[-C--:B0-----:R-:W-:Y:S02]  /*52b0*/  IADD3 R8, P5, R11, R4.reuse, RZ ;  /* 0x000000040b087210 */ /* 0x081fe40007fbe0ff */
[----:B----4-:R-:W-:-:S04]  /*52c0*/  IADD3 R10, P6, R21, R4, RZ ;  /* 0x00000004150a7210 */ /* 0x010fc80007fde0ff */
[----:B------:R-:W-:-:S05]  /*52d0*/  LEA.HI.X.SX32 R11, R21, R5, 0x1, P6 ;  /* 0x00000005150b7211 */ /* 0x000fca00030f0eff */
[----:B------:R-:W4:Y:S01]  /*52e0*/  @!P3 LDG.E.U8 R6, desc[UR18][R10.64] ;  /* 0x000000120a06b981 */ /* 0x000f22000c1e1100 */
[----:B------:R-:W-:-:S03]  /*52f0*/  ISETP.GE.AND P2, PT, R3, UR17, PT ;  /* 0x0000001103007c0c */ /* 0x000fc6000bf46270 */
[----:B--2---:R0:W-:Y:S04]  /*5300*/  STL [R1+0x34], R112 ;  /* 0x0000347001007387 */ /* 0x0041e80000100800 */
[----:B0-----:R-:W2:Y:S04]  /*5310*/  LDL.LU R112, [R1+0x254] ;  /* 0x0002540001707983 */ /* 0x001ea80000300800 */
[----:B------:R-:W2:Y:S04]  /*5320*/  LDL.LU R111, [R1+0x250] ;  /* 0x00025000016f7983 */ /* 0x000ea80000300800 */
[----:B---3--:R0:W-:Y:S04]  /*5330*/  STL [R1+0x30], R110 ;  /* 0x0000306e01007387 */ /* 0x0081e80000100800 */
[----:B0-----:R-:W3:Y:S04]  /*5340*/  LDL.LU R110, [R1+0x24c] ;  /* 0x00024c00016e7983 */ /* 0x001ee80000300800 */
[----:B------:R-:W3:Y:S04]  /*5350*/  LDL.LU R109, [R1+0x248] ;  /* 0x00024800016d7983 */ /* 0x000ee80000300800 */
[----:B------:R-:W3:Y:S04]  /*5360*/  LDL.LU R108, [R1+0x244] ;  /* 0x00024400016c7983 */ /* 0x000ee80000300800 */
[----:B------:R0:W-:Y:S04]  /*5370*/  STL [R1+0x2c], R96 ;  /* 0x00002c6001007387 */ /* 0x0001e80000100800 */
[----:B0-----:R-:W3:Y:S04]  /*5380*/  LDL.LU R96, [R1+0x240] ;  /* 0x0002400001607983 */ /* 0x001ee80000300800 */
[----:B------:R-:W3:Y:S04]  /*5390*/  LDL.LU R3, [R1+0x23c] ;  /* 0x00023c0001037983 */ /* 0x000ee80000300800 */
[----:B------:R0:W-:Y:S02]  /*53a0*/  STL [R1+0x28], R0 ;  /* 0x0000280001007387 */ /* 0x0001e40000100800 */
[----:B0-----:R-:W0:Y:S02]  /*53b0*/  S2R R0, SR_TID.X ;  /* 0x0000000000007919 */ /* 0x001e240000002100 */
[----:B----4-:R-:W-:Y:S04]  /*53c0*/  STL [R1+0x24], R6 ;  /* 0x0000240601007387 */ /* 0x010fe80000100800 */
[----:B------:R-:W4:Y:S01]  /*53d0*/  LDL R11, [R1+0x188] ;  /* 0x00018800010b7983 */ /* 0x000f220000100800 */
[----:B0-----:R-:W-:-:S04]  /*53e0*/  SHF.R.U32.HI R0, RZ, 0x8, R0 ;  /* 0x00000008ff007819 */ /* 0x001fc80000011600 */
[----:B------:R-:W-:-:S04]  /*53f0*/  SGXT.U32 R0, R0, 0x1 ;  /* 0x000000010000781a */ /* 0x000fc80000000000 */
[----:B------:R-:W-:-:S04]  /*5400*/  LOP3.LUT R21, R0, 0x48, RZ, 0xfc, !PT ;  /* 0x0000004800157812 */ /* 0x000fc800078efcff */
[----:B------:R-:W-:Y:S02]  /*5410*/  ISETP.GE.AND P4, PT, R21, UR17, PT ;  /* 0x0000001115007c0c */ /* 0x000fe4000bf86270 */
[----:B------:R-:W0:Y:S02]  /*5420*/  S2R R21, SR_TID.X ;  /* 0x0000000000157919 */ /* 0x000e240000002100 */
[----:B0-----:R-:W-:Y:S02]  /*5430*/  LEA.HI R10, R21, 0x4a, RZ, 0x18 ;  /* 0x0000004a150a7811 */ /* 0x001fe400078fc0ff */
[----:B------:R-:W0:Y:S02]  /*5440*/  LDC R21, c[0x0][0x238] ;  /* 0x00008e00ff157b82 */ /* 0x000e240000000800 */
[C---:B------:R-:W-:Y:S01]  /*5450*/  ISETP.GE.AND P3, PT, R10.reuse, UR17, PT ;  /* 0x000000110a007c0c */ /* 0x040fe2000bf66270 */
[----:B0-----:R-:W-:Y:S01]  /*5460*/  IMAD R21, R10, R21, RZ ;  /* 0x000000150a157224 */ /* 0x001fe200078e02ff */
[----:B------:R-:W0:Y:S01]  /*5470*/  S2R R9, SR_TID.X ;  /* 0x0000000000097919 */ /* 0x000e220000002100 */
[----:B----4-:R-:W-:-:S02]  /*5480*/  IADD3 R10, P6, R11, R4, RZ ;  /* 0x000000040b0a7210 */ /* 0x010fc40007fde0ff */
[----:B------:R-:W4:Y:S01]  /*5490*/  LDL R11, [R1+0x188] ;  /* 0x00018800010b7983 */ /* 0x000f220000100800 */
[----:B0-----:R-:W-:Y:S02]  /*54a0*/  LEA.HI R0, R9, 0x46, RZ, 0x18 ;  /* 0x0000004609007811 */ /* 0x001fe400078fc0ff */
[----:B------:R-:W0:Y:S03]  /*54b0*/  LDC R9, c[0x0][0x238] ;  /* 0x00008e00ff097b82 */ /* 0x000e260000000800 */
[----:B0-----:R-:W-:-:S05]  /*54c0*/  IMAD R9, R0, R9, RZ ;  /* 0x0000000900097224 */ /* 0x001fca00078e02ff */
[----:B------:R-:W-:-:S05]  /*54d0*/  LEA.HI.X.SX32 R9, R9, R5, 0x1, P5 ;  /* 0x0000000509097211 */ /* 0x000fca00028f0eff */
[----:B------:R-:W2:Y:S01]  /*54e0*/  @!P2 LDG.E.U8 R17, desc[UR18][R8.64] ;  /* 0x000000120811a981 */ /* 0x000ea2000c1e1100 */
[----:B------:R-:W0:Y:S01]  /*54f0*/  S2R R0, SR_TID.X ;  /* 0x0000000000007919 */ /* 0x000e220000002100 */
[----:B----4-:R-:W-:-:S05]  /*5500*/  LEA.HI.X.SX32 R11, R11, R5, 0x1, P6 ;  /* 0x000000050b0b7211 */ /* 0x010fca00030f0eff */
[----:B------:R1:W4:Y:S01]  /*5510*/  @!P4 LDG.E.U8 R18, desc[UR18][R10.64] ;  /* 0x000000120a12c981 */ /* 0x000322000c1e1100 */
[----:B0-----:R-:W-:-:S04]  /*5520*/  SHF.R.U32.HI R0, RZ, 0x8, R0 ;  /* 0x00000008ff007819 */ /* 0x001fc80000011600 */
[----:B------:R-:W-:Y:S01]  /*5530*/  SGXT.U32 R0, R0, 0x1 ;  /* 0x000000010000781a */ /* 0x000fe20000000000 */
[----:B--2---:R0:W-:Y:S03]  /*5540*/  STL [R1+0x20], R17 ;  /* 0x0000201101007387 */ /* 0x0041e60000100800 */
[----:B0-----:R-:W-:-:S04]  /*5550*/  LOP3.LUT R17, R0, 0x4c, RZ, 0xfc, !PT ;  /* 0x0000004c00117812 */ /* 0x001fc800078efcff */
[----:B------:R-:W-:Y:S02]  /*5560*/  ISETP.GE.AND P2, PT, R17, UR17, PT ;  /* 0x0000001111007c0c */ /* 0x000fe4000bf46270 */
[----:B------:R-:W1:Y:S01]  /*5570*/  S2R R17, SR_TID.X ;  /* 0x0000000000117919 */ /* 0x000e620000002100 */
[----:B------:R-:W-:-:S04]  /*5580*/  IADD3 R8, P5, R21, R4, RZ ;  /* 0x0000000415087210 */ /* 0x000fc80007fbe0ff */
[----:B------:R-:W-:Y:S02]  /*5590*/  LEA.HI.X.SX32 R9, R21, R5, 0x1, P5 ;  /* 0x0000000515097211 */ /* 0x000fe400028f0eff */
[----:B------:R-:W0:Y:S03]  /*55a0*/  LDC R21, c[0x0][0x238] ;  /* 0x00008e00ff157b82 */ /* 0x000e260000000800 */
[----:B------:R2:W3:Y:S01]  /*55b0*/  @!P3 LDG.E.U8 R14, desc[UR18][R8.64] ;  /* 0x00000012080eb981 */ /* 0x0004e2000c1e1100 */
[----:B-1----:R-:W-:-:S04]  /*55c0*/  LEA.HI R11, R17, 0x4e, RZ, 0x18 ;  /* 0x0000004e110b7811 */ /* 0x002fc800078fc0ff */
[----:B------:R-:W1:Y:S01]  /*55d0*/  LDC R17, c[0x0][0x238] ;  /* 0x00008e00ff117b82 */ /* 0x000e620000000800 */
[C---:B------:R-:W-:Y:S01]  /*55e0*/  ISETP.GE.AND P4, PT, R11.reuse, UR17, PT ;  /* 0x000000110b007c0c */ /* 0x040fe2000bf86270 */
[----:B-1----:R-:W-:Y:S01]  /*55f0*/  IMAD R17, R11, R17, RZ ;  /* 0x000000110b117224 */ /* 0x002fe200078e02ff */
[----:B----4-:R1:W-:Y:S02]  /*5600*/  STL [R1+0x18], R18 ;  /* 0x0000181201007387 */ /* 0x0103e40000100800 */
[----:B-1----:R-:W-:-:S05]  /*5610*/  LOP3.LUT R18, R0, 0x4c, RZ, 0xfc, !PT ;  /* 0x0000004c00127812 */ /* 0x002fca00078efcff */
[----:B0-----:R-:W-:-:S05]  /*5620*/  IMAD R18, R18, R21, RZ ;  /* 0x0000001512127224 */ /* 0x001fca00078e02ff */
[----:B------:R-:W-:-:S04]  /*5630*/  IADD3 R10, P6, R18, R4, RZ ;  /* 0x00000004120a7210 */ /* 0x000fc80007fde0ff */
[----:B------:R-:W-:-:S05]  /*5640*/  LEA.HI.X.SX32 R11, R18, R5, 0x1, P6 ;  /* 0x00000005120b7211 */ /* 0x000fca00030f0eff */
[----:B------:R-:W4:Y:S01]  /*5650*/  @!P2 LDG.E.U8 R16, desc[UR18][R10.64] ;  /* 0x000000120a10a981 */ /* 0x000f22000c1e1100 */
[----:B--2---:R-:W-:-:S04]  /*5660*/  IADD3 R8, P5, R17, R4, RZ ;  /* 0x0000000411087210 */ /* 0x004fc80007fbe0ff */
[----:B------:R-:W-:Y:S02]  /*5670*/  LEA.HI.X.SX32 R9, R17, R5, 0x1, P5 ;  /* 0x0000000511097211 */ /* 0x000fe400028f0eff */
[----:B------:R-:W0:Y:S03]  /*5680*/  LDC R17, c[0x0][0x238] ;  /* 0x00008e00ff117b82 */ /* 0x000e260000000800 */
[----:B------:R1:W2:Y:S04]  /*5690*/  @!P4 LDG.E.U8 R13, desc[UR18][R8.64] ;  /* 0x00000012080dc981 */ /* 0x0002a8000c1e1100 */
[----:B---3--:R3:W-:Y:S02]  /*56a0*/  STL [R1+0x1c], R14 ;  /* 0x00001c0e01007387 */ /* 0x0087e40000100800 */
[----:B---3--:R-:W-:-:S04]  /*56b0*/  LOP3.LUT R14, R0, 0x50, RZ, 0xfc, !PT ;  /* 0x00000050000e7812 */ /* 0x008fc800078efcff */
[----:B------:R-:W-:Y:S02]  /*56c0*/  ISETP.GE.AND P3, PT, R14, UR17, PT ;  /* 0x000000110e007c0c */ /* 0x000fe4000bf66270 */
[----:B------:R-:W3:Y:S02]  /*56d0*/  S2R R14, SR_TID.X ;  /* 0x00000000000e7919 */ /* 0x000ee40000002100 */
[----:B---3--:R-:W-:Y:S02]  /*56e0*/  LEA.HI R18, R14, 0x52, RZ, 0x18 ;  /* 0x000000520e127811 */ /* 0x008fe400078fc0ff */
[----:B------:R-:W3:Y:S02]  /*56f0*/  LDC R14, c[0x0][0x238] ;  /* 0x00008e00ff0e7b82 */ /* 0x000ee40000000800 */
[C---:B------:R-:W-:Y:S02]  /*5700*/  ISETP.GE.AND P2, PT, R18.reuse, UR17, PT ;  /* 0x0000001112007c0c */ /* 0x040fe4000bf46270 */
[----:B------:R-:W-:Y:S01]  /*5710*/  PRMT R7, RZ, 0x7610, R7 ;  /* 0x00007610ff077816 */ /* 0x000fe20000000007 */
[----:B---3--:R-:W-:Y:S01]  /*5720*/  IMAD R14, R18, R14, RZ ;  /* 0x0000000e120e7224 */ /* 0x008fe200078e02ff */
        /* <DEDUP_REMOVED lines=16> */
[----:B------:R-:W-:Y:S01]  /*5830*/  PRMT R96, RZ, 0x7610, R96 ;  /* 0x00007610ff607816 */ /* 0x000fe20000000060 */
[----:B------:R-:W3:Y:S01]  /*5840*/  S2R R6, SR_TID.X ;  /* 0x0000000000067919 */ /* 0x000ee20000002100 */
[C---:B-1----:R-:W-:Y:S01]  /*5850*/  IADD3 R8, P5, R14.reuse, R4, RZ ;  /* 0x000000040e087210 */ /* 0x042fe20007fbe0ff */
[----:B------:R-:W1:Y:S03]  /*5860*/  LDC R18, c[0x0][0x238] ;  /* 0x00008e00ff127b82 */ /* 0x000e660000000800 */
[----:B------:R-:W-:-:S05]  /*5870*/  LEA.HI.X.SX32 R9, R14, R5, 0x1, P5 ;  /* 0x000000050e097211 */ /* 0x000fca00028f0eff */
[----:B------:R-:W3:Y:S01]  /*5880*/  @!P2 LDG.E.U8 R7, desc[UR18][R8.64] ;  /* 0x000000120807a981 */ /* 0x000ee2000c1e1100 */
[----:B------:R-:W1:Y:S03]  /*5890*/  LDC R14, c[0x0][0x238] ;  /* 0x00008e00ff0e7b82 */ /* 0x000e660000000800 */
[----:B----4-:R4:W-:Y:S02]  /*58a0*/  STL [R1+0x14], R16 ;  /* 0x0000141001007387 */ /* 0x0109e40000100800 */
[----:B----4-:R-:W-:-:S05]  /*58b0*/  LOP3.LUT R16, R0, 0x50, RZ, 0xfc, !PT ;  /* 0x0000005000107812 */ /* 0x010fca00078efcff */
[----:B0-----:R-:W-:-:S05]  /*58c0*/  IMAD R16, R16, R17, RZ ;  /* 0x0000001110107224 */ /* 0x001fca00078e02ff */
[----:B------:R-:W-:-:S04]  /*58d0*/  IADD3 R10, P6, R16, R4, RZ ;  /* 0x00000004100a7210 */ /* 0x000fc80007fde0ff */
[----:B------:R-:W-:-:S05]  /*58e0*/  LEA.HI.X.SX32 R11, R16, R5, 0x1, P6 ;  /* 0x00000005100b7211 */ /* 0x000fca00030f0eff */
[----:B------:R0:W4:Y:S04]  /*58f0*/  @!P3 LDG.E.U8 R2, desc[UR18][R10.64] ;  /* 0x000000120a02b981 */ /* 0x000128000c1e1100 */
[----:B--2---:R2:W-:Y:S02]  /*5900*/  STL [R1+0x10], R13 ;  /* 0x0000100d01007387 */ /* 0x0045e40000100800 */
[----:B--2---:R-:W-:-:S04]  /*5910*/  LOP3.LUT R13, R0, 0x54, RZ, 0xfc, !PT ;  /* 0x00000054000d7812 */ /* 0x004fc800078efcff */
[----:B------:R-:W-:Y:S02]  /*5920*/  ISETP.GE.AND P4, PT, R13, UR17, PT ;  /* 0x000000110d007c0c */ /* 0x000fe4000bf86270 */
[----:B------:R-:W2:Y:S02]  /*5930*/  S2R R13, SR_TID.X ;  /* 0x00000000000d7919 */ /* 0x000ea40000002100 */
[----:B--2---:R-:W-:-:S04]  /*5940*/  LEA.HI R16, R13, 0x56, RZ, 0x18 ;  /* 0x000000560d107811 */ /* 0x004fc800078fc0ff */
[----:B------:R-:W-:Y:S02]  /*5950*/  ISETP.GE.AND P3, PT, R16, UR17, PT ;  /* 0x0000001110007c0c */ /* 0x000fe4000bf66270 */
[----:B------:R-:W-:-:S05]  /*5960*/  LOP3.LUT R13, R0, 0x54, RZ, 0xfc, !PT ;  /* 0x00000054000d7812 */ /* 0x000fca00078efcff */
[----:B-1----:R-:W-:Y:S02]  /*5970*/  IMAD R13, R13, R14, RZ ;  /* 0x0000000e0d0d7224 */ /* 0x002fe400078e02ff */
[----:B------:R-:W1:Y:S03]  /*5980*/  LDC R14, c[0x0][0x238] ;  /* 0x00008e00ff0e7b82 */ /* 0x000e660000000800 */
[----:B0-----:R-:W-:-:S04]  /*5990*/  IADD3 R10, P6, R13, R4, RZ ;  /* 0x000000040d0a7210 */ /* 0x001fc80007fde0ff */
[----:B------:R-:W-:Y:S02]  /*59a0*/  LEA.HI.X.SX32 R11, R13, R5, 0x1, P6 ;  /* 0x000000050d0b7211 */ /* 0x000fe400030f0eff */
[----:B------:R-:W-:-:S03]  /*59b0*/  LOP3.LUT R13, R0, 0x58, RZ, 0xfc, !PT ;  /* 0x00000058000d7812 */ /* 0x000fc600078efcff */
[----:B------:R0:W2:Y:S02]  /*59c0*/  @!P4 LDG.E.U8 R15, desc[UR18][R10.64] ;  /* 0x000000120a0fc981 */ /* 0x0000a4000c1e1100 */
[----:B-1----:R-:W-:Y:S02]  /*59d0*/  IMAD R13, R13, R14, RZ ;  /* 0x0000000e0d0d7224 */ /* 0x002fe400078e02ff */
[----:B------:R-:W1:Y:S01]  /*59e0*/  LDC R14, c[0x0][0x238] ;  /* 0x00008e00ff0e7b82 */ /* 0x000e620000000800 */
[----:B----4-:R4:W-:Y:S07]  /*59f0*/  STL [R1+0xc], R2 ;  /* 0x00000c0201007387 */ /* 0x0109ee0000100800 */
[----:B----4-:R-:W4:Y:S02]  /*5a00*/  LDC R2, c[0x0][0x238] ;  /* 0x00008e00ff027b82 */ /* 0x010f240000000800 */
[----:B----4-:R-:W-:-:S05]  /*5a10*/  IMAD R2, R16, R2, RZ ;  /* 0x0000000210027224 */ /* 0x010fca00078e02ff */
[----:B------:R-:W-:-:S04]  /*5a20*/  IADD3 R8, P5, R2, R4, RZ ;  /* 0x0000000402087210 */ /* 0x000fc80007fbe0ff */
[----:B------:R-:W-:-:S05]  /*5a30*/  LEA.HI.X.SX32 R9, R2, R5, 0x1, P5 ;  /* 0x0000000502097211 */ /* 0x000fca00028f0eff */
[----:B------:R4:W2:Y:S01]  /*5a40*/  @!P3 LDG.E.U8 R12, desc[UR18][R8.64] ;  /* 0x00000012080cb981 */ /* 0x0008a2000c1e1100 */
[----:B------:R-:W1:Y:S03]  /*5a50*/  S2R R16, SR_TID.X ;  /* 0x0000000000107919 */ /* 0x000e660000002100 */
[----:B---3--:R3:W-:Y:S02]  /*5a60*/  STL [R1+0x8], R7 ;  /* 0x0000080701007387 */ /* 0x0087e40000100800 */
[----:B---3--:R-:W-:-:S04]  /*5a70*/  LOP3.LUT R7, R0, 0x58, RZ, 0xfc, !PT ;  /* 0x0000005800077812 */ /* 0x008fc800078efcff */
[----:B------:R-:W-:Y:S02]  /*5a80*/  ISETP.GE.AND P2, PT, R7, UR17, PT ;  /* 0x0000001107007c0c */ /* 0x000fe4000bf46270 */
[----:B------:R-:W3:Y:S01]  /*5a90*/  LDC R7, c[0x0][0x238] ;  /* 0x00008e00ff077b82 */ /* 0x000ee20000000800 */
[C---:B0-----:R-:W-:Y:S02]  /*5aa0*/  IADD3 R10, P5, R13.reuse, R4, RZ ;  /* 0x000000040d0a7210 */ /* 0x041fe40007fbe0ff */
[----:B-1----:R-:W-:Y:S02]  /*5ab0*/  LEA.HI R2, R16, 0x5a, RZ, 0x18 ;  /* 0x0000005a10027811 */ /* 0x002fe400078fc0ff */
[----:B------:R-:W-:-:S03]  /*5ac0*/  LEA.HI.X.SX32 R11, R13, R5, 0x1, P5 ;  /* 0x000000050d0b7211 */ /* 0x000fc600028f0eff */
[----:B------:R-:W0:Y:S03]  /*5ad0*/  LDC R16, c[0x0][0x238] ;  /* 0x00008e00ff107b82 */ /* 0x000e260000000800 */
[----:B------:R1:W2:Y:S01]  /*5ae0*/  @!P2 LDG.E.U8 R124, desc[UR18][R10.64] ;  /* 0x000000120a7ca981 */ /* 0x0002a2000c1e1100 */
[----:B---3--:R-:W-:Y:S01]  /*5af0*/  IMAD R2, R2, R7, RZ ;  /* 0x0000000702027224 */ /* 0x008fe200078e02ff */
[----:B------:R-:W-:-:S03]  /*5b00*/  LOP3.LUT R13, R0, 0x5c, RZ, 0xfc, !PT ;  /* 0x0000005c000d7812 */ /* 0x000fc600078efcff */
[----:B------:R-:W3:Y:S01]  /*5b10*/  LDC R7, c[0x0][0x238] ;  /* 0x00008e00ff077b82 */ /* 0x000ee20000000800 */
[----:B----4-:R-:W-:-:S04]  /*5b20*/  IADD3 R8, P4, R2, R4, RZ ;  /* 0x0000000402087210 */ /* 0x010fc80007f9e0ff */
[----:B------:R-:W-:-:S05]  /*5b30*/  LEA.HI.X.SX32 R9, R2, R5, 0x1, P4 ;  /* 0x0000000502097211 */ /* 0x000fca00020f0eff */
[----:B------:R-:W4:Y:S01]  /*5b40*/  @!P0 LDG.E.U8 R122, desc[UR18][R8.64] ;  /* 0x00000012087a8981 */ /* 0x000f22000c1e1100 */
[----:B------:R-:W-:Y:S02]  /*5b50*/  IMAD R13, R13, R14, RZ ;  /* 0x0000000e0d0d7224 */ /* 0x000fe400078e02ff */
[----:B------:R-:W0:Y:S03]  /*5b60*/  LDC R14, c[0x0][0x238] ;  /* 0x00008e00ff0e7b82 */ /* 0x000e260000000800 */
[----:B-1----:R-:W-:-:S04]  /*5b70*/  IADD3 R10, P2, R13, R4, RZ ;  /* 0x000000040d0a7210 */ /* 0x002fc80007f5e0ff */
[----:B------:R-:W-:Y:S02]  /*5b80*/  LEA.HI.X.SX32 R11, R13, R5, 0x1, P2 ;  /* 0x000000050d0b7211 */ /* 0x000fe400010f0eff */
[----:B------:R-:W1:Y:S01]  /*5b90*/  S2R R13, SR_TID.X ;  /* 0x00000000000d7919 */ /* 0x000e620000002100 */
[----:B--2---:R2:W-:Y:S02]  /*5ba0*/  STL [R1], R12 ;  /* 0x0000000c01007387 */ /* 0x0045e40000100800 */
[----:B--2---:R-:W-:-:S04]  /*5bb0*/  LOP3.LUT R12, R0, 0x5c, RZ, 0xfc, !PT ;  /* 0x0000005c000c7812 */ /* 0x004fc800078efcff */
[----:B------:R-:W-:Y:S02]  /*5bc0*/  ISETP.GE.AND P3, PT, R12, UR17, PT ;  /* 0x000000110c007c0c */ /* 0x000fe4000bf66270 */
[----:B------:R-:W2:Y:S11]  /*5bd0*/  S2R R12, SR_TID.X ;  /* 0x00000000000c7919 */ /* 0x000eb60000002100 */
[----:B------:R3:W4:Y:S02]  /*5be0*/  @!P3 LDG.E.U8 R120, desc[UR18][R10.64] ;  /* 0x000000120a78b981 */ /* 0x000724000c1e1100 */
[----:B---3--:R-:W3:Y:S01]  /*5bf0*/  LDC R10, c[0x0][0x238] ;  /* 0x00008e00ff0a7b82 */ /* 0x008ee20000000800 */
[----:B--2---:R-:W-:-:S02]  /*5c00*/  LEA.HI R2, R12, 0x5e, RZ, 0x18 ;  /* 0x0000005e0c027811 */ /* 0x004fc400078fc0ff */
[----:B------:R-:W-:-:S04]  /*5c10*/  LOP3.LUT R12, R0, 0x60, RZ, 0xfc, !PT ;  /* 0x00000060000c7812 */ /* 0x000fc800078efcff */
[----:B------:R-:W-:Y:S02]  /*5c20*/  ISETP.GE.AND P2, PT, R12, UR17, PT ;  /* 0x000000110c007c0c */ /* 0x000fe4000bf46270 */
[----:B------:R-:W2:Y:S01]  /*5c30*/  LDC R12, c[0x0][0x238] ;  /* 0x00008e00ff0c7b82 */ /* 0x000ea20000000800 */
[----:B------:R-:W-:-:S05]  /*5c40*/  IMAD R2, R2, R7, RZ ;  /* 0x0000000702027224 */ /* 0x000fca00078e02ff */
[----:B------:R-:W-:-:S04]  /*5c50*/  IADD3 R8, P0, R2, R4, RZ ;  /* 0x0000000402087210 */ /* 0x000fc80007f1e0ff */
[-C--:B------:R-:W-:Y:S02]  /*5c60*/  LEA.HI.X.SX32 R9, R2, R5.reuse, 0x1, P0 ;  /* 0x0000000502097211 */ /* 0x080fe400000f0eff */
[----:B------:R-:W-:Y:S01]  /*5c70*/  LOP3.LUT R2, R0, 0x60, RZ, 0xfc, !PT ;  /* 0x0000006000027812 */ /* 0x000fe200078efcff */
[----:B------:R-:W-:Y:S04]  /*5c80*/  STL [R1+0x20c], R124 ;  /* 0x00020c7c01007387 */ /* 0x000fe80000100800 */
[----:B------:R1:W3:Y:S01]  /*5c90*/  @!P1 LDG.E.U8 R118, desc[UR18][R8.64] ;  /* 0x0000001208769981 */ /* 0x0002e2000c1e1100 */
[----:B--2---:R-:W-:Y:S02]  /*5ca0*/  IMAD R2, R2, R12, RZ ;  /* 0x0000000c02027224 */ /* 0x004fe400078e02ff */
[----:B------:R-:W2:Y:S01]  /*5cb0*/  LDC R12, c[0x0][0x238] ;  /* 0x00008e00ff0c7b82 */ /* 0x000ea20000000800 */
[----:B----4-:R-:W-:Y:S04]  /*5cc0*/  STL [R1+0x210], R122 ;  /* 0x0002107a01007387 */ /* 0x010fe80000100800 */
[----:B------:R4:W-:Y:S01]  /*5cd0*/  STL [R1+0x4], R15 ;  /* 0x0000040f01007387 */ /* 0x0009e20000100800 */
[C---:B------:R-:W-:Y:S01]  /*5ce0*/  IADD3 RZ, P0, R2.reuse, R4, RZ ;  /* 0x0000000402ff7210 */ /* 0x040fe20007f1e0ff */
[C---:B-1----:R-:W-:Y:S01]  /*5cf0*/  IMAD.IADD R8, R2.reuse, 0x1, R4 ;  /* 0x0000000102087824 */ /* 0x042fe200078e0204 */
[----:B----4-:R-:W1:Y:S02]  /*5d00*/  S2R R15, SR_TID.X ;  /* 0x00000000000f7919 */ /* 0x010e640000002100 */
[----:B------:R-:W-:-:S02]  /*5d10*/  LEA.HI.X.SX32 R9, R2, R5, 0x1, P0 ;  /* 0x0000000502097211 */ /* 0x000fc400000f0eff */
[----:B------:R-:W-:Y:S02]  /*5d20*/  LEA.HI R2, R13, 0x62, RZ, 0x18 ;  /* 0x000000620d027811 */ /* 0x000fe400078fc0ff */
[----:B------:R-:W-:Y:S01]  /*5d30*/  LEA.HI R7, R19, 0x62, RZ, 0x18 ;  /* 0x0000006213077811 */ /* 0x000fe200078fc0ff */
[----:B------:R4:W3:Y:S02]  /*5d40*/  @!P2 LDG.E.U8 R117, desc[UR18][R8.64] ;  /* 0x000000120875a981 */ /* 0x0008e4000c1e1100 */
[----:B--2---:R-:W-:Y:S02]  /*5d50*/  IMAD R2, R2, R12, RZ ;  /* 0x0000000c02027224 */ /* 0x004fe400078e02ff */
[----:B------:R-:W2:Y:S01]  /*5d60*/  LDC R12, c[0x0][0x238] ;  /* 0x00008e00ff0c7b82 */ /* 0x000ea20000000800 */
[----:B------:R-:W-:Y:S02]  /*5d70*/  ISETP.GE.AND P1, PT, R7, UR17, PT ;  /* 0x0000001107007c0c */ /* 0x000fe4000bf26270 */
[----:B------:R-:W-:-:S02]  /*5d80*/  LOP3.LUT R13, R0, 0x64, RZ, 0xfc, !PT ;  /* 0x00000064000d7812 */ /* 0x000fc400078efcff */
[C---:B------:R-:W-:Y:S01]  /*5d90*/  IADD3 RZ, P0, R2.reuse, R4, RZ ;  /* 0x0000000402ff7210 */ /* 0x040fe20007f1e0ff */
[C---:B----4-:R-:W-:Y:S01]  /*5da0*/  IMAD.IADD R8, R2.reuse, 0x1, R4 ;  /* 0x0000000102087824 */ /* 0x050fe200078e0204 */
[C---:B------:R-:W-:Y:S01]  /*5db0*/  ISETP.GE.AND P2, PT, R13.reuse, UR17, PT ;  /* 0x000000110d007c0c */ /* 0x040fe2000bf46270 */
[----:B0-----:R-:W-:Y:S01]  /*5dc0*/  IMAD R13, R13, R14, RZ ;  /* 0x0000000e0d0d7224 */ /* 0x001fe200078e02ff */
[----:B------:R-:W-:-:S04]  /*5dd0*/  LEA.HI.X.SX32 R9, R2, R5, 0x1, P0 ;  /* 0x0000000502097211 */ /* 0x000fc800000f0eff */
[----:B------:R-:W-:Y:S01]  /*5de0*/  IADD3 RZ, P0, R13, R4, RZ ;  /* 0x000000040dff7210 */ /* 0x000fe20007f1e0ff */
[----:B------:R0:W4:Y:S01]  /*5df0*/  @!P1 LDG.E.U8 R116, desc[UR18][R8.64] ;  /* 0x0000001208749981 */ /* 0x000122000c1e1100 */
[----:B-1----:R-:W-:-:S05]  /*5e00*/  LEA.HI R2, R15, 0x66, RZ, 0x18 ;  /* 0x000000660f027811 */ /* 0x002fca00078fc0ff */
[----:B--2---:R-:W-:Y:S01]  /*5e10*/  IMAD R2, R2, R12, RZ ;  /* 0x0000000c02027224 */ /* 0x004fe200078e02ff */
[----:B------:R-:W-:Y:S01]  /*5e20*/  LOP3.LUT R12, R0, 0x68, RZ, 0xfc, !PT ;  /* 0x00000068000c7812 */ /* 0x000fe200078efcff */
[C-C-:B0-----:R-:W-:Y:S01]  /*5e30*/  IMAD.IADD R8, R13.reuse, 0x1, R4.reuse ;  /* 0x000000010d087824 */ /* 0x141fe200078e0204 */
[-C--:B------:R-:W-:Y:S02]  /*5e40*/  LEA.HI.X.SX32 R9, R13, R5.reuse, 0x1, P0 ;  /* 0x000000050d097211 */ /* 0x080fe400000f0eff */
[----:B------:R-:W0:Y:S01]  /*5e50*/  LDC R13, c[0x0][0x238] ;  /* 0x00008e00ff0d7b82 */ /* 0x000e220000000800 */
[----:B------:R-:W-:Y:S02]  /*5e60*/  ISETP.GE.AND P1, PT, R12, UR17, PT ;  /* 0x000000110c007c0c */ /* 0x000fe4000bf26270 */
[----:B------:R-:W1:Y:S01]  /*5e70*/  S2R R12, SR_TID.X ;  /* 0x00000000000c7919 */ /* 0x000e620000002100 */
[C---:B------:R-:W-:Y:S02]  /*5e80*/  IADD3 RZ, P0, R2.reuse, R4, RZ ;  /* 0x0000000402ff7210 */ /* 0x040fe40007f1e0ff */
[----:B------:R-:W-:Y:S01]  /*5e90*/  LEA.HI R7, R19, 0x66, RZ, 0x18 ;  /* 0x0000006613077811 */ /* 0x000fe200078fc0ff */
[----:B------:R2:W4:Y:S03]  /*5ea0*/  @!P2 LDG.E.U8 R115, desc[UR18][R8.64] ;  /* 0x000000120873a981 */ /* 0x000526000c1e1100 */
[----:B------:R-:W-:Y:S01]  /*5eb0*/  ISETP.GE.AND P3, PT, R7, UR17, PT ;  /* 0x0000001107007c0c */ /* 0x000fe2000bf66270 */
[C---:B--2---:R-:W-:Y:S01]  /*5ec0*/  IMAD.IADD R8, R2.reuse, 0x1, R4 ;  /* 0x0000000102087824 */ /* 0x044fe200078e0204 */
[----:B------:R-:W-:-:S02]  /*5ed0*/  LEA.HI.X.SX32 R9, R2, R5, 0x1, P0 ;  /* 0x0000000502097211 */ /* 0x000fc400000f0eff */
[----:B------:R-:W-:-:S09]  /*5ee0*/  LOP3.LUT R2, R0, 0x68, RZ, 0xfc, !PT ;  /* 0x0000006800027812 */ /* 0x000fd200078efcff */
[----:B------:R2:W4:Y:S01]  /*5ef0*/  @!P3 LDG.E.U8 R114, desc[UR18][R8.64] ;  /* 0x000000120872b981 */ /* 0x000522000c1e1100 */
[----:B0-----:R-:W-:-:S05]  /*5f00*/  IMAD R2, R2, R13, RZ ;  /* 0x0000000d02027224 */ /* 0x001fca00078e02ff */
[C---:B------:R-:W-:Y:S01]  /*5f10*/  IADD3 RZ, P0, R2.reuse, R4, RZ ;  /* 0x0000000402ff7210 */ /* 0x040fe20007f1e0ff */
[----:B--2---:R-:W-:-:S03]  /*5f20*/  IMAD.IADD R8, R2, 0x1, R4 ;  /* 0x0000000102087824 */ /* 0x004fc600078e0204 */
[----:B------:R-:W-:Y:S02]  /*5f30*/  LEA.HI.X.SX32 R9, R2, R5, 0x1, P0 ;  /* 0x0000000502097211 */ /* 0x000fe400000f0eff */
[----:B-1----:R-:W-:-:S03]  /*5f40*/  LEA.HI R2, R12, 0x6a, RZ, 0x18 ;  /* 0x0000006a0c027811 */ /* 0x002fc600078fc0ff */
[----:B------:R0:W2:Y:S02]  /*5f50*/  @!P1 LDG.E.U8 R113, desc[UR18][R8.64] ;  /* 0x0000001208719981 */ /* 0x0000a4000c1e1100 */
[----:B---3--:R-:W-:Y:S02]  /*5f60*/  IMAD R2, R2, R10, RZ ;  /* 0x0000000a02027224 */ /* 0x008fe400078e02ff */
[----:B------:R-:W1:Y:S03]  /*5f70*/  LDC R10, c[0x0][0x238] ;  /* 0x00008e00ff0a7b82 */ /* 0x000e660000000800 */
[C---:B------:R-:W-:Y:S01]  /*5f80*/  IADD3 RZ, P0, R2.reuse, R4, RZ ;  /* 0x0000000402ff7210 */ /* 0x040fe20007f1e0ff */
[----:B0-----:R-:W-:-:S03]  /*5f90*/  IMAD.IADD R8, R2, 0x1, R4 ;  /* 0x0000000102087824 */ /* 0x001fc600078e0204 */
[----:B------:R-:W-:Y:S02]  /*5fa0*/  LEA.HI.X.SX32 R9, R2, R5, 0x1, P0 ;  /* 0x0000000502097211 */ /* 0x000fe400000f0eff */
[----:B------:R-:W-:Y:S02]  /*5fb0*/  LOP3.LUT R2, R0, 0x6c, RZ, 0xfc, !PT ;  /* 0x0000006c00027812 */ /* 0x000fe400078efcff */
[----:B------:R-:W-:-:S04]  /*5fc0*/  LEA.HI R7, R19, 0x6a, RZ, 0x18 ;  /* 0x0000006a13077811 */ /* 0x000fc800078fc0ff */
[----:B------:R-:W-:Y:S01]  /*5fd0*/  ISETP.GE.AND P2, PT, R7, UR17, PT ;  /* 0x0000001107007c0c */ /* 0x000fe2000bf46270 */
[----:B-1----:R-:W-:Y:S02]  /*5fe0*/  IMAD R2, R2, R10, RZ ;  /* 0x0000000a02027224 */ /* 0x002fe400078e02ff */
[----:B------:R-:W0:Y:S01]  /*5ff0*/  LDC R10, c[0x0][0x238] ;  /* 0x00008e00ff0a7b82 */ /* 0x000e220000000800 */
[----:B------:R-:W-:-:S09]  /*6000*/  LOP3.LUT R11, R0, 0x6c, RZ, 0xfc, !PT ;  /* 0x0000006c000b7812 */ /* 0x000fd200078efcff */
[----:B------:R1:W3:Y:S01]  /*6010*/  @!P2 LDG.E.U8 R112, desc[UR18][R8.64] ;  /* 0x000000120870a981 */ /* 0x0002e2000c1e1100 */
[C---:B------:R-:W-:Y:S02]  /*6020*/  IADD3 RZ, P0, R2.reuse, R4, RZ ;  /* 0x0000000402ff7210 */ /* 0x040fe40007f1e0ff */
[----:B------:R-:W-:Y:S02]  /*6030*/  ISETP.GE.AND P1, PT, R11, UR17, PT ;  /* 0x000000110b007c0c */ /* 0x000fe4000bf26270 */
[----:B------:R-:W-:Y:S01]  /*6040*/  LEA.HI R7, R19, 0x6e, RZ, 0x18 ;  /* 0x0000006e13077811 */ /* 0x000fe200078fc0ff */
[C---:B-1----:R-:W-:Y:S01]  /*6050*/  IMAD.IADD R8, R2.reuse, 0x1, R4 ;  /* 0x0000000102087824 */ /* 0x042fe200078e0204 */
[----:B------:R-:W-:Y:S02]  /*6060*/  LEA.HI.X.SX32 R9, R2, R5, 0x1, P0 ;  /* 0x0000000502097211 */ /* 0x000fe400000f0eff */
[----:B------:R-:W-:Y:S02]  /*6070*/  LEA.HI R2, R12, 0x6e, RZ, 0x18 ;  /* 0x0000006e0c027811 */ /* 0x000fe400078fc0ff */
[----:B------:R-:W-:-:S05]  /*6080*/  ISETP.GE.AND P2, PT, R7, UR17, PT ;  /* 0x0000001107007c0c */ /* 0x000fca000bf46270 */
[----:B------:R1:W3:Y:S01]  /*6090*/  @!P1 LDG.E.U8 R111, desc[UR18][R8.64] ;  /* 0x00000012086f9981 */ /* 0x0002e2000c1e1100 */
[----:B------:R-:W1:Y:S01]  /*60a0*/  LDC R12, c[0x0][0x238] ;  /* 0x00008e00ff0c7b82 */ /* 0x000e620000000800 */
[----:B0-----:R-:W-:Y:S01]  /*60b0*/  IMAD R2, R2, R10, RZ ;  /* 0x0000000a02027224 */ /* 0x001fe200078e02ff */
[----:B------:R-:W0:Y:S06]  /*60c0*/  S2R R13, SR_TID.X ;  /* 0x00000000000d7919 */ /* 0x000e2c0000002100 */
[----:B------:R-:W0:Y:S01]  /*60d0*/  LDC R10, c[0x0][0x238] ;  /* 0x00008e00ff0a7b82 */ /* 0x000e220000000800 */
[C---:B------:R-:W-:Y:S01]  /*60e0*/  IADD3 RZ, P0, R2.reuse, R4, RZ ;  /* 0x0000000402ff7210 */ /* 0x040fe20007f1e0ff */
[----:B-1----:R-:W-:-:S03]  /*60f0*/  IMAD.IADD R8, R2, 0x1, R4 ;  /* 0x0000000102087824 */ /* 0x002fc600078e0204 */
[----:B------:R-:W-:-:S05]  /*6100*/  LEA.HI.X.SX32 R9, R2, R5, 0x1, P0 ;  /* 0x0000000502097211 */ /* 0x000fca00000f0eff */
[----:B------:R1:W3:Y:S01]  /*6110*/  @!P2 LDG.E.U8 R110, desc[UR18][R8.64] ;  /* 0x00000012086ea981 */ /* 0x0002e2000c1e1100 */
[C---:B------:R-:W-:Y:S02]  /*6120*/  LOP3.LUT R11, R0.reuse, 0x70, RZ, 0xfc, !PT ;  /* 0x00000070000b7812 */ /* 0x040fe400078efcff */
[----:B------:R-:W-:-:S03]  /*6130*/  LOP3.LUT R2, R0, 0x70, RZ, 0xfc, !PT ;  /* 0x0000007000027812 */ /* 0x000fc600078efcff */
[----:B------:R-:W-:Y:S01]  /*6140*/  IMAD R11, R11, R12, RZ ;  /* 0x0000000c0b0b7224 */ /* 0x000fe200078e02ff */
[----:B------:R-:W-:Y:S01]  /*6150*/  ISETP.GE.AND P1, PT, R2, UR17, PT ;  /* 0x0000001102007c0c */ /* 0x000fe2000bf26270 */
[----:B------:R-:W1:Y:S03]  /*6160*/  LDC R12, c[0x0][0x238] ;  /* 0x00008e00ff0c7b82 */ /* 0x000e660000000800 */
[----:B------:R-:W-:Y:S02]  /*6170*/  IADD3 RZ, P0, R11, R4, RZ ;  /* 0x000000040bff7210 */ /* 0x000fe40007f1e0ff */
[----:B0-----:R-:W-:Y:S01]  /*6180*/  LEA.HI R2, R13, 0x72, RZ, 0x18 ;  /* 0x000000720d027811 */ /* 0x001fe200078fc0ff */
[C---:B-1----:R-:W-:Y:S01]  /*6190*/  IMAD.IADD R8, R11.reuse, 0x1, R4 ;  /* 0x000000010b087824 */ /* 0x042fe200078e0204 */
[----:B------:R-:W-:-:S03]  /*61a0*/  LEA.HI.X.SX32 R9, R11, R5, 0x1, P0 ;  /* 0x000000050b097211 */ /* 0x000fc600000f0eff */
[----:B------:R-:W-:Y:S02]  /*61b0*/  IMAD R2, R2, R10, RZ ;  /* 0x0000000a02027224 */ /* 0x000fe400078e02ff */
[----:B------:R-:W0:Y:S01]  /*61c0*/  LDC R10, c[0x0][0x238] ;  /* 0x00008e00ff0a7b82 */ /* 0x000e220000000800 */
[----:B------:R1:W3:Y:S02]  /*61d0*/  @!P1 LDG.E.U8 R109, desc[UR18][R8.64] ;  /* 0x00000012086d9981 */ /* 0x0002e4000c1e1100 */
[C---:B------:R-:W-:Y:S02]  /*61e0*/  IADD3 RZ, P0, R2.reuse, R4, RZ ;  /* 0x0000000402ff7210 */ /* 0x040fe40007f1e0ff */
[----:B------:R-:W-:Y:S01]  /*61f0*/  LEA.HI R7, R19, 0x72, RZ, 0x18 ;  /* 0x0000007213077811 */ /* 0x000fe200078fc0ff */
[C---:B-1----:R-:W-:Y:S01]  /*6200*/  IMAD.IADD R8, R2.reuse, 0x1, R4 ;  /* 0x0000000102087824 */ /* 0x042fe200078e0204 */
[----:B------:R-:W-:Y:S02]  /*6210*/  LEA.HI.X.SX32 R9, R2, R5, 0x1, P0 ;  /* 0x0000000502097211 */ /* 0x000fe400000f0eff */
[----:B------:R-:W-:-:S02]  /*6220*/  LOP3.LUT R2, R0, 0x74, RZ, 0xfc, !PT ;  /* 0x0000007400027812 */ /* 0x000fc400078efcff */
[----:B------:R-:W-:Y:S02]  /*6230*/  ISETP.GE.AND P2, PT, R7, UR17, PT ;  /* 0x0000001107007c0c */ /* 0x000fe4000bf46270 */
[----:B------:R-:W-:Y:S02]  /*6240*/  LOP3.LUT R11, R0, 0x74, RZ, 0xfc, !PT ;  /* 0x00000074000b7812 */ /* 0x000fe400078efcff */
[----:B------:R-:W-:Y:S02]  /*6250*/  ISETP.GE.AND P1, PT, R2, UR17, PT ;  /* 0x0000001102007c0c */ /* 0x000fe4000bf26270 */
[----:B------:R-:W-:Y:S02]  /*6260*/  LEA.HI R2, R13, 0x76, RZ, 0x18 ;  /* 0x000000760d027811 */ /* 0x000fe400078fc0ff */
[----:B------:R-:W1:Y:S01]  /*6270*/  LDC R13, c[0x0][0x238] ;  /* 0x00008e00ff0d7b82 */ /* 0x000e620000000800 */
[----:B------:R-:W-:Y:S02]  /*6280*/  IMAD R11, R11, R12, RZ ;  /* 0x0000000c0b0b7224 */ /* 0x000fe400078e02ff */
[----:B0-----:R-:W-:-:S02]  /*6290*/  IMAD R2, R2, R10, RZ ;  /* 0x0000000a02027224 */ /* 0x001fc400078e02ff */
[----:B------:R0:W3:Y:S01]  /*62a0*/  @!P2 LDG.E.U8 R108, desc[UR18][R8.64] ;  /* 0x00000012086ca981 */ /* 0x0000e2000c1e1100 */
[CC--:B------:R-:W-:Y:S01]  /*62b0*/  IADD3 RZ, P0, R11.reuse, R4.reuse, RZ ;  /* 0x000000040bff7210 */ /* 0x0c0fe20007f1e0ff */
[----:B------:R-:W1:Y:S01]  /*62c0*/  S2R R12, SR_TID.X ;  /* 0x00000000000c7919 */ /* 0x000e620000002100 */
[C---:B0-----:R-:W-:Y:S02]  /*62d0*/  IMAD.IADD R8, R11.reuse, 0x1, R4 ;  /* 0x000000010b087824 */ /* 0x041fe400078e0204 */
[----:B------:R-:W-:Y:S02]  /*62e0*/  LEA.HI.X.SX32 R9, R11, R5, 0x1, P0 ;  /* 0x000000050b097211 */ /* 0x000fe400000f0eff */
[----:B------:R-:W-:-:S03]  /*62f0*/  IADD3 RZ, P0, R2, R4, RZ ;  /* 0x0000000402ff7210 */ /* 0x000fc60007f1e0ff */
[----:B------:R0:W3:Y:S02]  /*6300*/  @!P1 LDG.E.U8 R96, desc[UR18][R8.64] ;  /* 0x0000001208609981 */ /* 0x0000e4000c1e1100 */
[C---:B0-----:R-:W-:Y:S01]  /*6310*/  IMAD.IADD R8, R2.reuse, 0x1, R4 ;  /* 0x0000000102087824 */ /* 0x041fe200078e0204 */
[----:B------:R-:W-:Y:S02]  /*6320*/  LEA.HI.X.SX32 R9, R2, R5, 0x1, P0 ;  /* 0x0000000502097211 */ /* 0x000fe400000f0eff */
[----:B------:R-:W-:-:S05]  /*6330*/  LOP3.LUT R2, R0, 0x78, RZ, 0xfc, !PT ;  /* 0x0000007800027812 */ /* 0x000fca00078efcff */
[----:B-1----:R-:W-:Y:S02]  /*6340*/  IMAD R2, R2, R13, RZ ;  /* 0x0000000d02027224 */ /* 0x002fe400078e02ff */
[----:B------:R-:W0:Y:S01]  /*6350*/  LDC R13, c[0x0][0x238] ;  /* 0x00008e00ff0d7b82 */ /* 0x000e220000000800 */
[----:B------:R-:W-:-:S04]  /*6360*/  LEA.HI R7, R19, 0x76, RZ, 0x18 ;  /* 0x0000007613077811 */ /* 0x000fc800078fc0ff */
[----:B------:R-:W-:Y:S02]  /*6370*/  ISETP.GE.AND P2, PT, R7, UR17, PT ;  /* 0x0000001107007c0c */ /* 0x000fe4000bf46270 */
[----:B------:R-:W-:Y:S02]  /*6380*/  PRMT R7, RZ, 0x7610, R7 ;  /* 0x00007610ff077816 */ /* 0x000fe40000000007 */
[----:B------:R-:W-:Y:S02]  /*6390*/  LOP3.LUT R10, R0, 0x78, RZ, 0xfc, !PT ;  /* 0x00000078000a7812 */ /* 0x000fe400078efcff */
[----:B------:R-:W-:Y:S02]  /*63a0*/  LEA.HI R12, R12, 0x7a, RZ, 0x18 ;  /* 0x0000007a0c0c7811 */ /* 0x000fe400078fc0ff */
[----:B------:R-:W-:Y:S02]  /*63b0*/  ISETP.GE.AND P1, PT, R10, UR17, PT ;  /* 0x000000110a007c0c */ /* 0x000fe4000bf26270 */
[----:B------:R-:W-:-:S03]  /*63c0*/  IADD3 RZ, P0, R2, R4, RZ ;  /* 0x0000000402ff7210 */ /* 0x000fc60007f1e0ff */
[----:B------:R1:W3:Y:S01]  /*63d0*/  @!P2 LDG.E.U8 R7, desc[UR18][R8.64] ;  /* 0x000000120807a981 */ /* 0x0002e2000c1e1100 */
[----:B------:R-:W-:Y:S01]  /*63e0*/  LOP3.LUT R15, R0, 0x7c, RZ, 0xfc, !PT ;  /* 0x0000007c000f7812 */ /* 0x000fe200078efcff */
[C---:B------:R-:W-:Y:S01]  /*63f0*/  IMAD.IADD R10, R2.reuse, 0x1, R4 ;  /* 0x00000001020a7824 */ /* 0x040fe200078e0204 */
[----:B------:R-:W-:Y:S01]  /*6400*/  LEA.HI.X.SX32 R11, R2, R5, 0x1, P0 ;  /* 0x00000005020b7211 */ /* 0x000fe200000f0eff */
[----:B0-----:R-:W-:Y:S01]  /*6410*/  IMAD R12, R12, R13, RZ ;  /* 0x0000000d0c0c7224 */ /* 0x001fe200078e02ff */
[----:B-1----:R-:W-:-:S04]  /*6420*/  LEA.HI R8, R19, 0x7a, RZ, 0x18 ;  /* 0x0000007a13087811 */ /* 0x002fc800078fc0ff */
[----:B------:R-:W-:Y:S02]  /*6430*/  ISETP.GE.AND P2, PT, R8, UR17, PT ;  /* 0x0000001108007c0c */ /* 0x000fe4000bf46270 */
[----:B------:R-:W-:Y:S01]  /*6440*/  PRMT R8, RZ, 0x7610, R8 ;  /* 0x00007610ff087816 */ /* 0x000fe20000000008 */
[----:B------:R-:W-:Y:S01]  /*6450*/  IMAD R15, R15, R16, RZ ;  /* 0x000000100f0f7224 */ /* 0x000fe200078e02ff */
[----:B------:R-:W-:-:S04]  /*6460*/  IADD3 RZ, P0, R12, R4, RZ ;  /* 0x000000040cff7210 */ /* 0x000fc80007f1e0ff */
[----:B------:R0:W3:Y:S02]  /*6470*/  @!P1 LDG.E.U8 R8, desc[UR18][R10.64] ;  /* 0x000000120a089981 */ /* 0x0000e4000c1e1100 */
[CC--:B0-----:R-:W-:Y:S02]  /*6480*/  LEA.HI.X.SX32 R11, R12.reuse, R5.reuse, 0x1, P0 ;  /* 0x000000050c0b7211 */ /* 0x0c1fe400000f0eff */
[C---:B------:R-:W-:Y:S01]  /*6490*/  IADD3 RZ, P0, R15.reuse, R4, RZ ;  /* 0x000000040fff7210 */ /* 0x040fe20007f1e0ff */
[--C-:B------:R-:W-:Y:S02]  /*64a0*/  IMAD.IADD R10, R12, 0x1, R4.reuse ;  /* 0x000000010c0a7824 */ /* 0x100fe400078e0204 */
[C---:B------:R-:W-:Y:S01]  /*64b0*/  IMAD.IADD R12, R15.reuse, 0x1, R4 ;  /* 0x000000010f0c7824 */ /* 0x040fe200078e0204 */
[----:B------:R-:W-:Y:S02]  /*64c0*/  LEA.HI.X.SX32 R13, R15, R5, 0x1, P0 ;  /* 0x000000050f0d7211 */ /* 0x000fe400000f0eff */
[----:B------:R-:W0:Y:S01]  /*64d0*/  S2R R15, SR_TID.X ;  /* 0x00000000000f7919 */ /* 0x000e220000002100 */
[----:B------:R-:W-:Y:S04]  /*64e0*/  STL [R1+0x214], R120 ;  /* 0x0002147801007387 */ /* 0x000fe80000100800 */
[----:B------:R-:W-:Y:S01]  /*64f0*/  STL [R1+0x218], R118 ;  /* 0x0002187601007387 */ /* 0x000fe20000100800 */
[----:B------:R-:W-:-:S03]  /*6500*/  PRMT R9, RZ, 0x7610, R9 ;  /* 0x00007610ff097816 */ /* 0x000fc60000000009 */
[----:B------:R-:W-:Y:S01]  /*6510*/  STL [R1+0x21c], R117 ;  /* 0x00021c7501007387 */ /* 0x000fe20000100800 */
[----:B------:R-:W-:-:S03]  /*6520*/  LOP3.LUT R2, R0, 0x7c, RZ, 0xfc, !PT ;  /* 0x0000007c00027812 */ /* 0x000fc600078efcff */
[----:B------:R1:W3:Y:S01]  /*6530*/  @!P2 LDG.E.U8 R9, desc[UR18][R10.64] ;  /* 0x000000120a09a981 */ /* 0x0002e2000c1e1100 */
[----:B------:R-:W-:-:S03]  /*6540*/  ISETP.GE.AND P1, PT, R2, UR17, PT ;  /* 0x0000001102007c0c */ /* 0x000fc6000bf26270 */
[----:B----4-:R-:W-:Y:S01]  /*6550*/  STL [R1+0x220], R116 ;  /* 0x0002207401007387 */ /* 0x010fe20000100800 */
[----:B-1----:R-:W-:Y:S02]  /*6560*/  LEA.HI R10, R19, 0x7e, RZ, 0x18 ;  /* 0x0000007e130a7811 */ /* 0x002fe400078fc0ff */
[----:B0-----:R-:W-:Y:S02]  /*6570*/  LEA.HI R15, R15, 0x7e, RZ, 0x18 ;  /* 0x0000007e0f0f7811 */ /* 0x001fe400078fc0ff */
[----:B------:R-:W-:-:S03]  /*6580*/  ISETP.GE.AND P2, PT, R10, UR17, PT ;  /* 0x000000110a007c0c */ /* 0x000fc6000bf46270 */
[----:B------:R-:W-:Y:S01]  /*6590*/  IMAD R15, R15, R18, RZ ;  /* 0x000000120f0f7224 */ /* 0x000fe200078e02ff */
[----:B------:R-:W-:Y:S01]  /*65a0*/  PRMT R10, RZ, 0x7610, R10 ;  /* 0x00007610ff0a7816 */ /* 0x000fe2000000000a */
[----:B------:R-:W-:Y:S01]  /*65b0*/  STL [R1+0x224], R115 ;  /* 0x0002247301007387 */ /* 0x000fe20000100800 */
[----:B------:R-:W-:Y:S02]  /*65c0*/  LOP3.LUT R6, R6, 0x7f, RZ, 0xc0, !PT ;  /* 0x0000007f06067812 */ /* 0x000fe400078ec0ff */
[C---:B------:R-:W-:Y:S02]  /*65d0*/  IADD3 RZ, P0, R15.reuse, R4, RZ ;  /* 0x000000040fff7210 */ /* 0x040fe40007f1e0ff */
[----:B------:R0:W4:Y:S04]  /*65e0*/  @!P1 LDG.E.U8 R10, desc[UR18][R12.64] ;  /* 0x000000120c0a9981 */ /* 0x000128000c1e1100 */
[----:B------:R-:W-:Y:S04]  /*65f0*/  STL [R1+0x228], R114 ;  /* 0x0002287201007387 */ /* 0x000fe80000100800 */
[----:B--2---:R-:W-:Y:S01]  /*6600*/  STL [R1+0x22c], R113 ;  /* 0x00022c7101007387 */ /* 0x004fe20000100800 */
[----:B0-----:R-:W-:-:S02]  /*6610*/  LEA.HI.X.SX32 R13, R15, R5, 0x1, P0 ;  /* 0x000000050f0d7211 */ /* 0x001fc400000f0eff */
[----:B------:R-:W-:Y:S01]  /*6620*/  ISETP.GE.AND P0, PT, R6, UR17, PT ;  /* 0x0000001106007c0c */ /* 0x000fe2000bf06270 */
[----:B---3--:R-:W-:Y:S04]  /*6630*/  STL [R1+0x230], R112 ;  /* 0x0002307001007387 */ /* 0x008fe80000100800 */
[----:B------:R0:W-:Y:S04]  /*6640*/  STL [R1+0x234], R111 ;  /* 0x0002346f01007387 */ /* 0x0001e80000100800 */
[----:B------:R1:W-:Y:S04]  /*6650*/  STL [R1+0x238], R110 ;  /* 0x0002386e01007387 */ /* 0x0003e80000100800 */
[----:B------:R-:W2:Y:S04]  /*6660*/  LDL R14, [R1+0x140] ;  /* 0x00014000010e7983 */ /* 0x000ea80000100800 */
[----:B------:R-:W3:Y:S04]  /*6670*/  LDL R17, [R1+0x148] ;  /* 0x0001480001117983 */ /* 0x000ee80000100800 */
[----:B------:R-:W4:Y:S04]  /*6680*/  LDL.LU R2, [R1+0x13c] ;  /* 0x00013c0001027983 */ /* 0x000f280000300800 */
[----:B------:R-:W3:Y:S04]  /*6690*/  LDL R16, [R1+0x110] ;  /* 0x0001100001107983 */ /* 0x000ee80000100800 */
[----:B0-----:R-:W3:Y:S04]  /*66a0*/  LDL R111, [R1+0x10c] ;  /* 0x00010c00016f7983 */ /* 0x001ee80000100800 */
[----:B-1----:R-:W3:Y:S04]  /*66b0*/  LDL R110, [R1+0x118] ;  /* 0x00011800016e7983 */ /* 0x002ee80000100800 */
[----:B------:R-:W-:Y:S04]  /*66c0*/  STL [R1+0x1a4], R4 ;  /* 0x0001a40401007387 */ /* 0x000fe80000100800 */
[----:B------:R0:W-:Y:S04]  /*66d0*/  STL [R1+0x198], R5 ;  /* 0x0001980501007387 */ /* 0x0001e80000100800 */
[----:B0-----:R-:W3:Y:S04]  /*66e0*/  LDL.LU R5, [R1+0x124] ;  /* 0x0001240001057983 */ /* 0x001ee80000300800 */
[----:B------:R-:W3:Y:S01]  /*66f0*/  LDL.LU R6, [R1+0x144] ;  /* 0x0001440001067983 */ /* 0x000ee20000300800 */
[----:B------:R-:W-:Y:S01]  /*6700*/  PRMT R11, RZ, 0x7610, R11 ;  /* 0x00007610ff0b7816 */ /* 0x000fe2000000000b */
[----:B------:R-:W-:Y:S01]  /*6710*/  IMAD.IADD R12, R15, 0x1, R4 ;  /* 0x000000010f0c7824 */ /* 0x000fe200078e0204 */
[----:B------:R-:W-:Y:S01]  /*6720*/  SHF.R.S32.HI R120, RZ, 0x1f, R3 ;  /* 0x0000001fff787819 */ /* 0x000fe20000011403 */
[----:B------:R-:W3:Y:S04]  /*6730*/  LDL R18, [R1+0x120] ;  /* 0x0001200001127983 */ /* 0x000ee80000100800 */
[----:B------:R0:W3:Y:S02]  /*6740*/  @!P2 LDG.E.U8 R11, desc[UR18][R12.64] ;  /* 0x000000120c0ba981 */ /* 0x0000e4000c1e1100 */
[----:B0-----:R-:W-:Y:S01]  /*6750*/  PRMT R12, RZ, 0x7610, R12 ;  /* 0x00007610ff0c7816 */ /* 0x001fe2000000000c */
[----:B------:R-:W-:Y:S01]  /*6760*/  BAR.SYNC.DEFER_BLOCKING 0x0 ;  /* 0x0000000000007b1d */ /* 0x000fe20000010000 */
[----:B--2---:R-:W-:-:S05]  /*6770*/  IADD3 R14, P1, R3, R14, RZ ;  /* 0x0000000e030e7210 */ /* 0x004fca0007f3e0ff */
[----:B----4-:R-:W-:Y:S01]  /*6780*/  IMAD.X R15, R120, 0x1, R2, P1 ;  /* 0x00000001780f7824 */ /* 0x010fe200008e0602 */
[----:B------:R0:W-:Y:S04]  /*6790*/  STL [R1+0x1a0], R2 ;  /* 0x0001a00201007387 */ /* 0x0001e80000100800 */
[----:B------:R3:W2:Y:S04]  /*67a0*/  @!P0 LDG.E.U8 R12, desc[UR18][R14.64] ;  /* 0x000000120e0c8981 */ /* 0x0006a8000c1e1100 */
[----:B0-----:R-:W4:Y:S01]  /*67b0*/  LDL.LU R2, [R1+0x114] ;  /* 0x0001140001027983 */ /* 0x001f220000300800 */
[----:B---3--:R-:W-:-:S03]  /*67c0*/  IADD3 R14, P1, R3, R17, RZ ;  /* 0x00000011030e7210 */ /* 0x008fc60007f3e0ff */
[----:B------:R-:W3:Y:S02]  /*67d0*/  LDL R21, [R1+0x128] ;  /* 0x0001280001157983 */ /* 0x000ee40000100800 */
[C---:B------:R-:W-:Y:S02]  /*67e0*/  IMAD.X R15, R120.reuse, 0x1, R6, P1 ;  /* 0x00000001780f7824 */ /* 0x040fe400008e0606 */
[----:B------:R0:W-:Y:S04]  /*67f0*/  STL [R1+0x19c], R6 ;  /* 0x00019c0601007387 */ /* 0x0001e80000100800 */
[----:B0-----:R-:W2:Y:S01]  /*6800*/  LDL.LU R6, [R1+0x11c] ;  /* 0x00011c0001067983 */ /* 0x001ea20000300800 */
[----:B------:R-:W-:Y:S02]  /*6810*/  PRMT R13, RZ, 0x7610, R13 ;  /* 0x00007610ff0d7816 */ /* 0x000fe4000000000d */
[----:B------:R-:W-:Y:S01]  /*6820*/  IADD3 R16, P1, R3, R16, RZ ;  /* 0x0000001003107210 */ /* 0x000fe20007f3e0ff */
[----:B------:R-:W3:Y:S04]  /*6830*/  LDL R114, [R1+0x130] ;  /* 0x0001300001727983 */ /* 0x000ee80000100800 */
[----:B------:R0:W3:Y:S01]  /*6840*/  @!P0 LDG.E.U8 R13, desc[UR18][R14.64] ;  /* 0x000000120e0d8981 */ /* 0x0000e2000c1e1100 */
[----:B------:R-:W-:-:S03]  /*6850*/  IMAD.X R17, R120, 0x1, R111, P1 ;  /* 0x0000000178117824 */ /* 0x000fc600008e066f */
[----:B------:R-:W3:Y:S04]  /*6860*/  LDL R112, [R1+0x12c] ;  /* 0x00012c0001707983 */ /* 0x000ee80000100800 */
[----:B------:R-:W3:Y:S01]  /*6870*/  LDL.LU R4, [R1+0x104] ;  /* 0x0001040001047983 */ /* 0x000ee20000300800 */
[----:B0-----:R-:W-:Y:S02]  /*6880*/  PRMT R14, RZ, 0x7610, R14 ;  /* 0x00007610ff0e7816 */ /* 0x001fe4000000000e */
[----:B------:R-:W-:Y:S01]  /*6890*/  PRMT R15, RZ, 0x7610, R15 ;  /* 0x00007610ff0f7816 */ /* 0x000fe2000000000f */
[----:B------:R-:W3:Y:S04]  /*68a0*/  LDL R113, [R1+0x134] ;  /* 0x0001340001717983 */ /* 0x000ee80000100800 */
[----:B------:R0:W3:Y:S02]  /*68b0*/  @!P0 LDG.E.U8 R14, desc[UR18][R16.64] ;  /* 0x00000012100e8981 */ /* 0x0000e4000c1e1100 */
[----:B0-----:R-:W-:-:S05]  /*68c0*/  IADD3 R16, P1, R3, R110, RZ ;  /* 0x0000006e03107210 */ /* 0x001fca0007f3e0ff */
[----:B----4-:R-:W-:Y:S01]  /*68d0*/  IMAD.X R17, R120, 0x1, R2, P1 ;  /* 0x0000000178117824 */ /* 0x010fe200008e0602 */
[----:B------:R-:W-:Y:S01]  /*68e0*/  IADD3 R18, P1, R3, R18, RZ ;  /* 0x0000001203127210 */ /* 0x000fe20007f3e0ff */
[----:B------:R0:W-:Y:S04]  /*68f0*/  STL [R1+0x1ac], R2 ;  /* 0x0001ac0201007387 */ /* 0x0001e80000100800 */
[----:B------:R1:W4:Y:S04]  /*6900*/  @!P0 LDG.E.U8 R15, desc[UR18][R16.64] ;  /* 0x00000012100f8981 */ /* 0x000328000c1e1100 */
[----:B0-----:R-:W4:Y:S01]  /*6910*/  LDL.LU R2, [R1+0xfc] ;  /* 0x0000fc0001027983 */ /* 0x001f220000300800 */
[C---:B-1----:R-:W-:Y:S01]  /*6920*/  IMAD.SHL.U32 R17, R19.reuse, 0x10, RZ ;  /* 0x0000001013117824 */ /* 0x042fe200078e00ff */
[----:B------:R-:W-:-:S02]  /*6930*/  LOP3.LUT R16, R19, 0xff, RZ, 0xc0, !PT ;  /* 0x000000ff13107812 */ /* 0x000fc400078ec0ff */
[----:B------:R-:W4:Y:S04]  /*6940*/  LDL R110, [R1+0x108] ;  /* 0x00010800016e7983 */ /* 0x000f280000100800 */
[----:B------:R-:W4:Y:S01]  /*6950*/  LDL R111, [R1+0x100] ;  /* 0x00010000016f7983 */ /* 0x000f220000100800 */
[----:B--2---:R-:W-:-:S03]  /*6960*/  IMAD.X R19, R120, 0x1, R6, P1 ;  /* 0x0000000178137824 */ /* 0x004fc600008e0606 */
[----:B------:R0:W-:Y:S04]  /*6970*/  STL [R1+0x1a8], R6 ;  /* 0x0001a80601007387 */ /* 0x0001e80000100800 */
[----:B0-----:R-:W2:Y:S01]  /*6980*/  LDL.LU R6, [R1+0x138] ;  /* 0x0001380001067983 */ /* 0x001ea20000300800 */
[----:B------:R-:W-:-:S05]  /*6990*/  LOP3.LUT R17, R17, 0x70, RZ, 0xc0, !PT ;  /* 0x0000007011117812 */ /* 0x000fca00078ec0ff */
[----:B------:R-:W-:Y:S01]  /*69a0*/  IMAD R17, R16, 0x80, R17 ;  /* 0x0000008010117824 */ /* 0x000fe200078e0211 */
[----:B------:R-:W-:-:S04]  /*69b0*/  PRMT R16, RZ, 0x7610, R16 ;  /* 0x00007610ff107816 */ /* 0x000fc80000000010 */
[----:B------:R-:W-:Y:S02]  /*69c0*/  LOP3.LUT R17, R17, R0, RZ, 0xfc, !PT ;  /* 0x0000000011117212 */ /* 0x000fe400078efcff */
[----:B------:R0:W4:Y:S04]  /*69d0*/  @!P0 LDG.E.U8 R16, desc[UR18][R18.64] ;  /* 0x0000001212108981 */ /* 0x000128000c1e1100 */
[----:B------:R3:W-:Y:S04]  /*69e0*/  STS.U8 [R17+UR16], R20 ;  /* 0x0000001411007988 */ /* 0x0007e80008000010 */
[----:B------:R-:W4:Y:S01]  /*69f0*/  LDL R0, [R1+0xf8] ;  /* 0x0000f80001007983 */ /* 0x000f220000100800 */
[----:B0-----:R-:W-:-:S02]  /*6a00*/  PRMT R18, RZ, 0x7610, R18 ;  /* 0x00007610ff127816 */ /* 0x001fc40000000012 */
[----:B---3--:R-:W-:-:S05]  /*6a10*/  IADD3 R20, P1, R3, R21, RZ ;  /* 0x0000001503147210 */ /* 0x008fca0007f3e0ff */
[----:B------:R-:W-:-:S05]  /*6a20*/  IMAD.X R21, R120, 0x1, R5, P1 ;  /* 0x0000000178157824 */ /* 0x000fca00008e0605 */
[----:B------:R0:W3:Y:S04]  /*6a30*/  @!P0 LDG.E.U8 R18, desc[UR18][R20.64] ;  /* 0x0000001214128981 */ /* 0x0000e8000c1e1100 */
[----:B------:R1:W-:Y:S01]  /*6a40*/  STL [R1+0x1b0], R5 ;  /* 0x0001b00501007387 */ /* 0x0003e20000100800 */
[----:B0-----:R-:W-:-:S05]  /*6a50*/  IADD3 R20, P1, R3, R114, RZ ;  /* 0x0000007203147210 */ /* 0x001fca0007f3e0ff */
[----:B------:R-:W-:Y:S02]  /*6a60*/  IMAD.X R21, R120, 0x1, R112, P1 ;  /* 0x0000000178157824 */ /* 0x000fe400008e0670 */
[----:B------:R-:W3:Y:S01]  /*6a70*/  LDL R112, [R1+0xf0] ;  /* 0x0000f00001707983 */ /* 0x000ee20000100800 */
[----:B------:R-:W-:-:S03]  /*6a80*/  PRMT R19, RZ, 0x7610, R19 ;  /* 0x00007610ff137816 */ /* 0x000fc60000000013 */
[----:B-1----:R-:W3:Y:S04]  /*6a90*/  LDL.LU R5, [R1+0xf4] ;  /* 0x0000f40001057983 */ /* 0x002ee80000300800 */
[----:B------:R2:W-:Y:S04]  /*6aa0*/  STS.U8 [R17+UR16+0x4], R22 ;  /* 0x0000041611007988 */ /* 0x0005e80008000010 */
[----:B------:R0:W3:Y:S04]  /*6ab0*/  @!P0 LDG.E.U8 R19, desc[UR18][R20.64] ;  /* 0x0000001214138981 */ /* 0x0000e8000c1e1100 */
[----:B------:R1:W-:Y:S01]  /*6ac0*/  STS.U8 [R17+UR16+0x2], R23 ;  /* 0x0000021711007988 */ /* 0x0003e20008000010 */
[----:B0-----:R-:W-:-:S02]  /*6ad0*/  PRMT R20, RZ, 0x7610, R20 ;  /* 0x00007610ff147816 */ /* 0x001fc40000000014 */
[----:B--2---:R-:W-:Y:S01]  /*6ae0*/  IADD3 R22, P1, R3, R6, RZ ;  /* 0x0000000603167210 */ /* 0x004fe20007f3e0ff */
[----:B------:R0:W-:Y:S04]  /*6af0*/  STL [R1+0x1b4], R6 ;  /* 0x0001b40601007387 */ /* 0x0001e80000100800 */
[----:B-1----:R-:W-:-:S05]  /*6b00*/  IMAD.X R23, R120, 0x1, R113, P1 ;  /* 0x0000000178177824 */ /* 0x002fca00008e0671 */
[----:B------:R4:W2:Y:S04]  /*6b10*/  @!P0 LDG.E.U8 R20, desc[UR18][R22.64] ;  /* 0x0000001216148981 */ /* 0x0008a8000c1e1100 */
[----:B0-----:R-:W2:Y:S01]  /*6b20*/  LDL.LU R6, [R1+0xec] ;  /* 0x0000ec0001067983 */ /* 0x001ea20000300800 */
[----:B----4-:R-:W-:-:S03]  /*6b30*/  IADD3 R22, P1, R3, R110, RZ ;  /* 0x0000006e03167210 */ /* 0x010fc60007f3e0ff */
[----:B------:R-:W4:Y:S02]  /*6b40*/  LDL R110, [R1+0xe8] ;  /* 0x0000e800016e7983 */ /* 0x000f240000100800 */
[----:B------:R-:W-:Y:S02]  /*6b50*/  IMAD.X R23, R120, 0x1, R4, P1 ;  /* 0x0000000178177824 */ /* 0x000fe400008e0604 */
[----:B------:R0:W-:Y:S04]  /*6b60*/  STL [R1+0x1b8], R4 ;  /* 0x0001b80401007387 */ /* 0x0001e80000100800 */
[----:B0-----:R-:W4:Y:S01]  /*6b70*/  LDL.LU R4, [R1+0xe4] ;  /* 0x0000e40001047983 */ /* 0x001f220000300800 */
[----:B------:R-:W-:-:S03]  /*6b80*/  PRMT R21, RZ, 0x7610, R21 ;  /* 0x00007610ff157816 */ /* 0x000fc60000000015 */
[----:B------:R0:W-:Y:S04]  /*6b90*/  STS.U8 [R17+UR16+0x8], R88 ;  /* 0x0000085811007988 */ /* 0x0001e80008000010 */
[----:B------:R1:W4:Y:S01]  /*6ba0*/  @!P0 LDG.E.U8 R21, desc[UR18][R22.64] ;  /* 0x0000001216158981 */ /* 0x000322000c1e1100 */
[----:B0-----:R-:W-:-:S03]  /*6bb0*/  IADD3 R88, P1, R3, R111, RZ ;  /* 0x0000006f03587210 */ /* 0x001fc60007f3e0ff */
[----:B------:R-:W4:Y:S01]  /*6bc0*/  LDL R111, [R1+0xe0] ;  /* 0x0000e000016f7983 */ /* 0x000f220000100800 */
[----:B-1----:R-:W-:-:S03]  /*6bd0*/  PRMT R22, RZ, 0x7610, R22 ;  /* 0x00007610ff167816 */ /* 0x002fc60000000016 */
[----:B------:R0:W-:Y:S04]  /*6be0*/  STS.U8 [R17+UR16+0x6], R89 ;  /* 0x0000065911007988 */ /* 0x0001e80008000010 */
[----:B------:R1:W-:Y:S01]  /*6bf0*/  STL [R1+0x1bc], R2 ;  /* 0x0001bc0201007387 */ /* 0x0003e20000100800 */
[----:B0-----:R-:W-:-:S03]  /*6c00*/  IMAD.X R89, R120, 0x1, R2, P1 ;  /* 0x0000000178597824 */ /* 0x001fc600008e0602 */
[----:B-1----:R-:W4:Y:S04]  /*6c10*/  LDL.LU R2, [R1+0xdc] ;  /* 0x0000dc0001027983 */ /* 0x002f280000300800 */
[----:B------:R0:W4:Y:S01]  /*6c20*/  @!P0 LDG.E.U8 R22, desc[UR18][R88.64] ;  /* 0x0000001258168981 */ /* 0x000122000c1e1100 */
[----:B------:R-:W-:Y:S02]  /*6c30*/  PRMT R23, RZ, 0x7610, R23 ;  /* 0x00007610ff177816 */ /* 0x000fe40000000017 */
[C---:B0-----:R-:W-:Y:S02]  /*6c40*/  IADD3 R88, P1, R3.reuse, R0, RZ ;  /* 0x0000000003587210 */ /* 0x041fe40007f3e0ff */
[----:B------:R-:W4:Y:S03]  /*6c50*/  LDL R0, [R1+0xd8] ;  /* 0x0000d80001007983 */ /* 0x000f260000100800 */
[----:B---3--:R-:W-:Y:S01]  /*6c60*/  IMAD.X R89, R120, 0x1, R5, P1 ;  /* 0x0000000178597824 */ /* 0x008fe200008e0605 */
[----:B------:R0:W-:Y:S04]  /*6c70*/  STL [R1+0x1c0], R5 ;  /* 0x0001c00501007387 */ /* 0x0001e80000100800 */
[----:B------:R1:W-:Y:S04]  /*6c80*/  STS.U8 [R17+UR16+0xc], R90 ;  /* 0x00000c5a11007988 */ /* 0x0003e80008000010 */
[----:B------:R3:W4:Y:S04]  /*6c90*/  @!P0 LDG.E.U8 R23, desc[UR18][R88.64] ;  /* 0x0000001258178981 */ /* 0x000728000c1e1100 */
[----:B0-----:R-:W4:Y:S01]  /*6ca0*/  LDL.LU R5, [R1+0xd4] ;  /* 0x0000d40001057983 */ /* 0x001f220000300800 */
[----:B-1----:R-:W-:-:S03]  /*6cb0*/  IADD3 R90, P1, R3, R112, RZ ;  /* 0x00000070035a7210 */ /* 0x002fc60007f3e0ff */
[----:B------:R-:W4:Y:S01]  /*6cc0*/  LDL R113, [R1+0xd0] ;  /* 0x0000d00001717983 */ /* 0x000f220000100800 */
[----:B---3--:R-:W-:-:S03]  /*6cd0*/  PRMT R88, RZ, 0x7610, R88 ;  /* 0x00007610ff587816 */ /* 0x008fc60000000058 */
[----:B------:R2:W-:Y:S02]  /*6ce0*/  STS.U8 [R17+UR16+0xa], R91 ;  /* 0x00000a5b11007988 */ /* 0x0005e40008000010 */
[----:B--2---:R-:W-:Y:S02]  /*6cf0*/  IMAD.X R91, R120, 0x1, R6, P1 ;  /* 0x00000001785b7824 */ /* 0x004fe400008e0606 */
[----:B------:R0:W-:Y:S04]  /*6d00*/  STL [R1+0x1c4], R6 ;  /* 0x0001c40601007387 */ /* 0x0001e80000100800 */
[----:B------:R4:W2:Y:S04]  /*6d10*/  @!P0 LDG.E.U8 R88, desc[UR18][R90.64] ;  /* 0x000000125a588981 */ /* 0x0008a8000c1e1100 */
[----:B0-----:R-:W3:Y:S01]  /*6d20*/  LDL.LU R6, [R1+0xcc] ;  /* 0x0000cc0001067983 */ /* 0x001ee20000300800 */
[----:B----4-:R-:W-:-:S03]  /*6d30*/  IADD3 R90, P1, R3, R110, RZ ;  /* 0x0000006e035a7210 */ /* 0x010fc60007f3e0ff */
[----:B------:R-:W4:Y:S02]  /*6d40*/  LDL R110, [R1+0xc8] ;  /* 0x0000c800016e7983 */ /* 0x000f240000100800 */
[----:B------:R-:W-:Y:S02]  /*6d50*/  IMAD.X R91, R120, 0x1, R4, P1 ;  /* 0x00000001785b7824 */ /* 0x000fe400008e0604 */
[----:B------:R0:W-:Y:S04]  /*6d60*/  STL [R1+0x1c8], R4 ;  /* 0x0001c80401007387 */ /* 0x0001e80000100800 */
[----:B0-----:R-:W2:Y:S01]  /*6d70*/  LDL.LU R4, [R1+0xc4] ;  /* 0x0000c40001047983 */ /* 0x001ea20000300800 */
[----:B------:R-:W-:Y:S02]  /*6d80*/  LOP3.LUT R112, R17, 0x10, RZ, 0x3c, !PT ;  /* 0x0000001011707812 */ /* 0x000fe400078e3cff */
[----:B------:R-:W-:Y:S01]  /*6d90*/  PRMT R89, RZ, 0x7610, R89 ;  /* 0x00007610ff597816 */ /* 0x000fe20000000059 */
[----:B------:R-:W-:Y:S04]  /*6da0*/  STS.U8 [R17+UR16+0xe], R93 ;  /* 0x00000e5d11007988 */ /* 0x000fe80008000010 */
[----:B------:R-:W-:Y:S04]  /*6db0*/  STS.U8 [R112+UR16], R107 ;  /* 0x0000006b70007988 */ /* 0x000fe80008000010 */
[----:B------:R0:W-:Y:S04]  /*6dc0*/  STS.U8 [R112+UR16+0x2], R92 ;  /* 0x0000025c70007988 */ /* 0x0001e80008000010 */
[----:B------:R1:W2:Y:S01]  /*6dd0*/  @!P0 LDG.E.U8 R89, desc[UR18][R90.64] ;  /* 0x000000125a598981 */ /* 0x0002a2000c1e1100 */
[----:B0-----:R-:W-:-:S03]  /*6de0*/  IADD3 R92, P1, R3, R111, RZ ;  /* 0x0000006f035c7210 */ /* 0x001fc60007f3e0ff */
[----:B------:R-:W2:Y:S01]  /*6df0*/  LDL R111, [R1+0xc0] ;  /* 0x0000c000016f7983 */ /* 0x000ea20000100800 */
[----:B-1----:R-:W-:Y:S01]  /*6e00*/  PRMT R90, RZ, 0x7610, R90 ;  /* 0x00007610ff5a7816 */ /* 0x002fe2000000005a */
[----:B------:R-:W-:Y:S02]  /*6e10*/  IMAD.X R93, R120, 0x1, R2, P1 ;  /* 0x00000001785d7824 */ /* 0x000fe400008e0602 */
[----:B------:R0:W-:Y:S04]  /*6e20*/  STL [R1+0x1cc], R2 ;  /* 0x0001cc0201007387 */ /* 0x0001e80000100800 */
[----:B------:R1:W2:Y:S04]  /*6e30*/  @!P0 LDG.E.U8 R90, desc[UR18][R92.64] ;  /* 0x000000125c5a8981 */ /* 0x0002a8000c1e1100 */
[----:B0-----:R-:W2:Y:S01]  /*6e40*/  LDL.LU R2, [R1+0xbc] ;  /* 0x0000bc0001027983 */ /* 0x001ea20000300800 */
[----:B-1----:R-:W-:-:S03]  /*6e50*/  IADD3 R92, P1, R3, R0, RZ ;  /* 0x00000000035c7210 */ /* 0x002fc60007f3e0ff */
[----:B------:R-:W2:Y:S01]  /*6e60*/  LDL R0, [R1+0xb8] ;  /* 0x0000b80001007983 */ /* 0x000ea20000100800 */
[----:B------:R-:W-:-:S03]  /*6e70*/  PRMT R91, RZ, 0x7610, R91 ;  /* 0x00007610ff5b7816 */ /* 0x000fc6000000005b */
[----:B------:R-:W-:Y:S01]  /*6e80*/  STS.U8 [R112+UR16+0x4], R95 ;  /* 0x0000045f70007988 */ /* 0x000fe20008000010 */
[----:B------:R-:W-:-:S03]  /*6e90*/  IMAD.X R93, R120, 0x1, R5, P1 ;  /* 0x00000001785d7824 */ /* 0x000fc600008e0605 */
[----:B------:R0:W-:Y:S04]  /*6ea0*/  STL [R1+0x1d0], R5 ;  /* 0x0001d00501007387 */ /* 0x0001e80000100800 */
[----:B------:R1:W-:Y:S04]  /*6eb0*/  STS.U8 [R112+UR16+0x6], R94 ;  /* 0x0000065e70007988 */ /* 0x0003e80008000010 */
[----:B------:R1:W2:Y:S04]  /*6ec0*/  @!P0 LDG.E.U8 R91, desc[UR18][R92.64] ;  /* 0x000000125c5b8981 */ /* 0x0002a8000c1e1100 */
[----:B0-----:R-:W2:Y:S01]  /*6ed0*/  LDL.LU R5, [R1+0xb4] ;  /* 0x0000b40001057983 */ /* 0x001ea20000300800 */
[----:B-1----:R-:W-:-:S03]  /*6ee0*/  IADD3 R94, P1, R3, R113, RZ ;  /* 0x00000071035e7210 */ /* 0x002fc60007f3e0ff */
[----:B------:R-:W2:Y:S01]  /*6ef0*/  LDL R107, [R1+0xb0] ;  /* 0x0000b000016b7983 */ /* 0x000ea20000100800 */
[----:B------:R-:W-:Y:S01]  /*6f00*/  PRMT R92, RZ, 0x7610, R92 ;  /* 0x00007610ff5c7816 */ /* 0x000fe2000000005c */
[----:B---3--:R-:W-:Y:S02]  /*6f10*/  IMAD.X R95, R120, 0x1, R6, P1 ;  /* 0x00000001785f7824 */ /* 0x008fe400008e0606 */
[----:B------:R0:W-:Y:S04]  /*6f20*/  STL [R1+0x1d4], R6 ;  /* 0x0001d40601007387 */ /* 0x0001e80000100800 */
[----:B------:R4:W3:Y:S04]  /*6f30*/  @!P0 LDG.E.U8 R92, desc[UR18][R94.64] ;  /* 0x000000125e5c8981 */ /* 0x0008e8000c1e1100 */
[----:B0-----:R-:W3:Y:S01]  /*6f40*/  LDL.LU R6, [R1+0xac] ;  /* 0x0000ac0001067983 */ /* 0x001ee20000300800 */
[----:B----4-:R-:W-:-:S03]  /*6f50*/  IADD3 R94, P1, R3, R110, RZ ;  /* 0x0000006e035e7210 */ /* 0x010fc60007f3e0ff */
[----:B------:R-:W4:Y:S02]  /*6f60*/  LDL R110, [R1+0xa8] ;  /* 0x0000a800016e7983 */ /* 0x000f240000100800 */
[----:B--2---:R-:W-:Y:S02]  /*6f70*/  IMAD.X R95, R120, 0x1, R4, P1 ;  /* 0x00000001785f7824 */ /* 0x004fe400008e0604 */
[----:B------:R0:W-:Y:S04]  /*6f80*/  STL [R1+0x1d8], R4 ;  /* 0x0001d80401007387 */ /* 0x0001e80000100800 */
[----:B0-----:R-:W2:Y:S01]  /*6f90*/  LDL.LU R4, [R1+0xa4] ;  /* 0x0000a40001047983 */ /* 0x001ea20000300800 */
[----:B------:R-:W-:-:S03]  /*6fa0*/  PRMT R93, RZ, 0x7610, R93 ;  /* 0x00007610ff5d7816 */ /* 0x000fc6000000005d */
[----:B------:R-:W-:Y:S04]  /*6fb0*/  STS.U8 [R112+UR16+0x8], R106 ;  /* 0x0000086a70007988 */ /* 0x000fe80008000010 */
[----:B------:R0:W2:Y:S04]  /*6fc0*/  @!P0 LDG.E.U8 R93, desc[UR18][R94.64] ;  /* 0x000000125e5d8981 */ /* 0x0000a8000c1e1100 */
[----:B------:R1:W-:Y:S01]  /*6fd0*/  STS.U8 [R112+UR16+0xa], R97 ;  /* 0x00000a6170007988 */ /* 0x0003e20008000010 */
        /* <DEDUP_REMOVED lines=8> */
[----:B------:R-:W2:Y:S04]  /*7060*/  LDL R0, [R1+0x98] ;  /* 0x0000980001007983 */ /* 0x000ea80000100800 */
[----:B------:R0:W-:Y:S01]  /*7070*/  STS.U8 [R112+UR16+0xc], R98 ;  /* 0x00000c6270007988 */ /* 0x0001e20008000010 */
[----:B------:R-:W-:Y:S01]  /*7080*/  IMAD.X R95, R120, 0x1, R5, P1 ;  /* 0x00000001785f7824 */ /* 0x000fe200008e0605 */
[----:B0-----:R-:W-:Y:S02]  /*7090*/  PRMT R98, RZ, 0x7610, R98 ;  /* 0x00007610ff627816 */ /* 0x001fe40000000062 */
[----:B------:R0:W-:Y:S04]  /*70a0*/  STL [R1+0x1e0], R5 ;  /* 0x0001e00501007387 */ /* 0x0001e80000100800 */
[----:B------:R1:W2:Y:S04]  /*70b0*/  @!P0 LDG.E.U8 R98, desc[UR18][R94.64] ;  /* 0x000000125e628981 */ /* 0x0002a8000c1e1100 */
[----:B0-----:R-:W2:Y:S04]  /*70c0*/  LDL.LU R5, [R1+0x94] ;  /* 0x0000940001057983 */ /* 0x001ea80000300800 */
[----:B------:R-:W2:Y:S01]  /*70d0*/  LDL R113, [R1+0x90] ;  /* 0x0000900001717983 */ /* 0x000ea20000100800 */
[----:B-1----:R-:W-:-:S03]  /*70e0*/  IADD3 R94, P1, R3, R107, RZ ;  /* 0x0000006b035e7210 */ /* 0x002fc60007f3e0ff */
[----:B------:R0:W-:Y:S02]  /*70f0*/  STS.U8 [R112+UR16+0xe], R99 ;  /* 0x00000e6370007988 */ /* 0x0001e40008000010 */
[----:B0-----:R-:W-:Y:S01]  /*7100*/  PRMT R99, RZ, 0x7610, R99 ;  /* 0x00007610ff637816 */ /* 0x001fe20000000063 */
[----:B---3--:R-:W-:Y:S01]  /*7110*/  IMAD.X R95, R120, 0x1, R6, P1 ;  /* 0x00000001785f7824 */ /* 0x008fe200008e0606 */
        /* <DEDUP_REMOVED lines=8> */
[----:B------:R-:W-:-:S03]  /*71a0*/  LOP3.LUT R107, R17, 0x20, RZ, 0x3c, !PT ;  /* 0x00000020116b7812 */ /* 0x000fc600078e3cff */
[----:B------:R-:W2:Y:S04]  /*71b0*/  LDL R112, [R1+0x80] ;  /* 0x0000800001707983 */ /* 0x000ea80000100800 */
[----:B------:R0:W-:Y:S02]  /*71c0*/  STS.U8 [R107+UR16], R100 ;  /* 0x000000646b007988 */ /* 0x0001e40008000010 */
[----:B0-----:R-:W-:Y:S02]  /*71d0*/  PRMT R100, RZ, 0x7610, R100 ;  /* 0x00007610ff647816 */ /* 0x001fe40000000064 */
[----:B------:R0:W-:Y:S04]  /*71e0*/  STS.U8 [R107+UR16+0x2], R101 ;  /* 0x000002656b007988 */ /* 0x0001e80008000010 */
[----:B------:R1:W2:Y:S04]  /*71f0*/  @!P0 LDG.E.U8 R100, desc[UR18][R94.64] ;  /* 0x000000125e648981 */ /* 0x0002a8000c1e1100 */
[----:B------:R1:W-:Y:S01]  /*7200*/  STL [R1+0x1ec], R2 ;  /* 0x0001ec0201007387 */ /* 0x0003e20000100800 */
[----:B0-----:R-:W-:-:S02]  /*7210*/  PRMT R101, RZ, 0x7610, R101 ;  /* 0x00007610ff657816 */ /* 0x001fc40000000065 */
[----:B-1----:R-:W-:-:S05]  /*7220*/  IADD3 R94, P1, R3, R111, RZ ;  /* 0x0000006f035e7210 */ /* 0x002fca0007f3e0ff */
[----:B------:R-:W-:Y:S02]  /*7230*/  IMAD.X R95, R120, 0x1, R2, P1 ;  /* 0x00000001785f7824 */ /* 0x000fe400008e0602 */
[----:B------:R-:W2:Y:S04]  /*7240*/  LDL.LU R2, [R1+0x7c] ;  /* 0x00007c0001027983 */ /* 0x000ea80000300800 */
[----:B------:R0:W2:Y:S04]  /*7250*/  @!P0 LDG.E.U8 R101, desc[UR18][R94.64] ;  /* 0x000000125e658981 */ /* 0x0000a8000c1e1100 */
[----:B------:R-:W2:Y:S01]  /*7260*/  LDL R111, [R1+0x78] ;  /* 0x00007800016f7983 */ /* 0x000ea20000100800 */
[----:B0-----:R-:W-:-:S03]  /*7270*/  IADD3 R94, P1, R3, R0, RZ ;  /* 0x00000000035e7210 */ /* 0x001fc60007f3e0ff */
[----:B------:R0:W-:Y:S04]  /*7280*/  STS.U8 [R107+UR16+0x4], R105 ;  /* 0x000004696b007988 */ /* 0x0001e80008000010 */
[----:B------:R-:W2:Y:S01]  /*7290*/  LDL R0, [R1+0x70] ;  /* 0x0000700001007983 */ /* 0x000ea20000100800 */
[----:B------:R-:W-:-:S03]  /*72a0*/  IMAD.X R95, R120, 0x1, R5, P1 ;  /* 0x00000001785f7824 */ /* 0x000fc600008e0605 */
[----:B------:R1:W-:Y:S01]  /*72b0*/  STL [R1+0x1f0], R5 ;  /* 0x0001f00501007387 */ /* 0x0003e20000100800 */
[----:B0-----:R-:W-:-:S03]  /*72c0*/  PRMT R105, RZ, 0x7610, R105 ;  /* 0x00007610ff697816 */ /* 0x001fc60000000069 */
[----:B------:R0:W-:Y:S04]  /*72d0*/  STS.U8 [R107+UR16+0x6], R104 ;  /* 0x000006686b007988 */ /* 0x0001e80008000010 */
[----:B------:R0:W2:Y:S04]  /*72e0*/  @!P0 LDG.E.U8 R105, desc[UR18][R94.64] ;  /* 0x000000125e698981 */ /* 0x0000a8000c1e1100 */
[----:B-1----:R-:W2:Y:S01]  /*72f0*/  LDL.LU R5, [R1+0x74] ;  /* 0x0000740001057983 */ /* 0x002ea20000300800 */
[----:B0-----:R-:W-:Y:S02]  /*7300*/  PRMT R104, RZ, 0x7610, R104 ;  /* 0x00007610ff687816 */ /* 0x001fe40000000068 */
[----:B------:R-:W-:-:S05]  /*7310*/  IADD3 R94, P1, R3, R113, RZ ;  /* 0x00000071035e7210 */ /* 0x000fca0007f3e0ff */
        /* <DEDUP_REMOVED lines=8> */
[----:B0-----:R-:W2:Y:S04]  /*73a0*/  LDL.LU R4, [R1+0x64] ;  /* 0x0000640001047983 */ /* 0x001ea80000300800 */
[----:B------:R0:W-:Y:S04]  /*73b0*/  STS.U8 [R107+UR16+0x8], R103 ;  /* 0x000008676b007988 */ /* 0x0001e80008000010 */
[----:B------:R1:W-:Y:S01]  /*73c0*/  STS.U8 [R107+UR16+0xa], R102 ;  /* 0x00000a666b007988 */ /* 0x0003e20008000010 */
[----:B------:R-:W-:-:S03]  /*73d0*/  PRMT R106, RZ, 0x7610, R106 ;  /* 0x00007610ff6a7816 */ /* 0x000fc6000000006a */
[----:B------:R-:W-:Y:S01]  /*73e0*/  STS.U8 [R107+UR16+0xc], R119 ;  /* 0x00000c776b007988 */ /* 0x000fe20008000010 */
[----:B0-----:R-:W-:-:S03]  /*73f0*/  PRMT R103, RZ, 0x7610, R103 ;  /* 0x00007610ff677816 */ /* 0x001fc60000000067 */
[----:B------:R0:W-:Y:S04]  /*7400*/  STS.U8 [R107+UR16+0xe], R123 ;  /* 0x00000e7b6b007988 */ /* 0x0001e80008000010 */
[----:B------:R0:W2:Y:S01]  /*7410*/  @!P0 LDG.E.U8 R103, desc[UR18][R94.64] ;  /* 0x000000125e678981 */ /* 0x0000a2000c1e1100 */
[----:B-1----:R-:W-:-:S03]  /*7420*/  PRMT R102, RZ, 0x7610, R102 ;  /* 0x00007610ff667816 */ /* 0x002fc60000000066 */
[----:B------:R-:W2:Y:S01]  /*7430*/  LDL.LU R124, [R1+0x38] ;  /* 0x00003800017c7983 */ /* 0x000ea20000300800 */
[----:B0-----:R-:W-:-:S05]  /*7440*/  IADD3 R94, P1, R3, R112, RZ ;  /* 0x00000070035e7210 */ /* 0x001fca0007f3e0ff */
[----:B------:R-:W-:-:S05]  /*7450*/  IMAD.X R95, R120, 0x1, R2, P1 ;  /* 0x00000001785f7824 */ /* 0x000fca00008e0602 */
[----:B------:R0:W2:Y:S02]  /*7460*/  @!P0 LDG.E.U8 R102, desc[UR18][R94.64] ;  /* 0x000000125e668981 */ /* 0x0000a4000c1e1100 */
[----:B0-----:R-:W-:Y:S02]  /*7470*/  IADD3 R94, P1, R3, R111, RZ ;  /* 0x0000006f035e7210 */ /* 0x001fe40007f3e0ff */
[----:B------:R0:W-:Y:S01]  /*7480*/  STL [R1+0x1fc], R2 ;  /* 0x0001fc0201007387 */ /* 0x0001e20000100800 */
[----:B------:R-:W-:-:S03]  /*7490*/  PRMT R107, RZ, 0x7610, R107 ;  /* 0x00007610ff6b7816 */ /* 0x000fc6000000006b */
[----:B0-----:R-:W2:Y:S01]  /*74a0*/  LDL.LU R2, [R1+0x5c] ;  /* 0x00005c0001027983 */ /* 0x001ea20000300800 */
[----:B------:R-:W-:-:S05]  /*74b0*/  IMAD.X R95, R120, 0x1, R5, P1 ;  /* 0x00000001785f7824 */ /* 0x000fca00008e0605 */
[----:B------:R0:W2:Y:S02]  /*74c0*/  @!P0 LDG.E.U8 R106, desc[UR18][R94.64] ;  /* 0x000000125e6a8981 */ /* 0x0000a4000c1e1100 */
[----:B0-----:R-:W-:Y:S02]  /*74d0*/  IADD3 R94, P1, R3, R0, RZ ;  /* 0x00000000035e7210 */ /* 0x001fe40007f3e0ff */
[----:B------:R0:W-:Y:S04]  /*74e0*/  STL [R1+0x200], R5 ;  /* 0x0002000501007387 */ /* 0x0001e80000100800 */
[----:B0-----:R-:W2:Y:S04]  /*74f0*/  LDL.LU R5, [R1+0x54] ;  /* 0x0000540001057983 */ /* 0x001ea80000300800 */
[----:B------:R-:W2:Y:S01]  /*7500*/  LDL R0, [R1+0x60] ;  /* 0x0000600001007983 */ /* 0x000ea20000100800 */
[----:B---3--:R-:W-:-:S03]  /*7510*/  IMAD.X R95, R120, 0x1, R6, P1 ;  /* 0x00000001785f7824 */ /* 0x008fc600008e0606 */
[----:B------:R0:W-:Y:S04]  /*7520*/  STL [R1+0x204], R6 ;  /* 0x0002040601007387 */ /* 0x0001e80000100800 */
[----:B------:R4:W3:Y:S04]  /*7530*/  @!P0 LDG.E.U8 R107, desc[UR18][R94.64] ;  /* 0x000000125e6b8981 */ /* 0x0008e8000c1e1100 */
[----:B0-----:R-:W3:Y:S01]  /*7540*/  LDL.LU R6, [R1+0x4c] ;  /* 0x00004c0001067983 */ /* 0x001ee20000300800 */
[----:B----4-:R-:W-:-:S03]  /*7550*/  IADD3 R94, P1, R3, R110, RZ ;  /* 0x0000006e035e7210 */ /* 0x010fc60007f3e0ff */
[----:B------:R-:W4:Y:S04]  /*7560*/  LDL.LU R110, [R1+0x44] ;  /* 0x00004400016e7983 */ /* 0x000f280000300800 */
[----:B------:R-:W4:Y:S04]  /*7570*/  LDL.LU R111, [R1+0x40] ;  /* 0x00004000016f7983 */ /* 0x000f280000300800 */
[----:B------:R-:W4:Y:S04]  /*7580*/  LDL.LU R112, [R1+0x3c] ;  /* 0x00003c0001707983 */ /* 0x000f280000300800 */
[----:B------:R-:W4:Y:S04]  /*7590*/  LDL.LU R113, [R1+0x34] ;  /* 0x0000340001717983 */ /* 0x000f280000300800 */
[----:B------:R-:W4:Y:S01]  /*75a0*/  LDL.LU R115, [R1+0x30] ;  /* 0x0000300001737983 */ /* 0x000f220000300800 */
[----:B--2---:R-:W-:-:S03]  /*75b0*/  IMAD.X R95, R120, 0x1, R4, P1 ;  /* 0x00000001785f7824 */ /* 0x004fc600008e0604 */
[----:B------:R-:W2:Y:S04]  /*75c0*/  LDL.LU R116, [R1+0x2c] ;  /* 0x00002c0001747983 */ /* 0x000ea80000300800 */
[----:B------:R-:W2:Y:S04]  /*75d0*/  LDL.LU R117, [R1+0x24] ;  /* 0x0000240001757983 */ /* 0x000ea80000300800 */
[----:B------:R-:W2:Y:S04]  /*75e0*/  LDL.LU R118, [R1+0x20] ;  /* 0x0000200001767983 */ /* 0x000ea80000300800 */
[----:B------:R0:W-:Y:S04]  /*75f0*/  STL [R1+0x208], R4 ;  /* 0x0002080401007387 */ /* 0x0001e80000100800 */
[----:B0-----:R-:W3:Y:S01]  /*7600*/  LDL.LU R4, [R1+0x58] ;  /* 0x0000580001047983 */ /* 0x001ee20000300800 */
[----:B------:R-:W-:-:S02]  /*7610*/  PRMT R119, RZ, 0x7610, R119 ;  /* 0x00007610ff777816 */ /* 0x000fc40000000077 */
[----:B------:R-:W-:Y:S01]  /*7620*/  LOP3.LUT R114, R17, 0x30, RZ, 0x3c, !PT ;  /* 0x0000003011727812 */ /* 0x000fe200078e3cff */
[----:B------:R-:W2:Y:S04]  /*7630*/  LDL.LU R120, [R1+0x1c] ;  /* 0x00001c0001787983 */ /* 0x000ea80000300800 */
[----:B------:R0:W2:Y:S04]  /*7640*/  @!P0 LDG.E.U8 R119, desc[UR18][R94.64] ;  /* 0x000000125e778981 */ /* 0x0000a8000c1e1100 */
[----:B------:R1:W-:Y:S01]  /*7650*/  STS.U8 [R114+UR16], R121 ;  /* 0x0000007972007988 */ /* 0x0003e20008000010 */
[----:B0-----:R-:W-:-:S02]  /*7660*/  SHF.R.S32.HI R95, RZ, 0x1f, R3 ;  /* 0x0000001fff5f7819 */ /* 0x001fc40000011403 */
[----:B-1----:R-:W-:Y:S02]  /*7670*/  PRMT R121, RZ, 0x7610, R121 ;  /* 0x00007610ff797816 */ /* 0x002fe40000000079 */
[----:B------:R-:W-:Y:S01]  /*7680*/  PRMT R123, RZ, 0x7610, R123 ;  /* 0x00007610ff7b7816 */ /* 0x000fe2000000007b */
[----:B------:R0:W-:Y:S01]  /*7690*/  STS.U8 [R114+UR16+0x2], R124 ;  /* 0x0000027c72007988 */ /* 0x0001e20008000010 */
[----:B------:R-:W-:-:S03]  /*76a0*/  IADD3 R94, P1, R3, R0, RZ ;  /* 0x00000000035e7210 */ /* 0x000fc60007f3e0ff */
[----:B------:R-:W2:Y:S02]  /*76b0*/  LDL.LU R0, [R1+0x14] ;  /* 0x0000140001007983 */ /* 0x000ea40000300800 */
[----:B------:R-:W-:Y:S02]  /*76c0*/  IMAD.X R95, R95, 0x1, R2, P1 ;  /* 0x000000015f5f7824 */ /* 0x000fe400008e0602 */
[----:B------:R-:W2:Y:S04]  /*76d0*/  LDL.LU R122, [R1+0xc] ;  /* 0x00000c00017a7983 */ /* 0x000ea80000300800 */
[----:B------:R1:W2:Y:S04]  /*76e0*/  @!P0 LDG.E.U8 R121, desc[UR18][R94.64] ;  /* 0x000000125e798981 */ /* 0x0002a8000c1e1100 */
[----:B0-----:R-:W2:Y:S01]  /*76f0*/  LDL.LU R124, [R1+0x8] ;  /* 0x00000800017c7983 */ /* 0x001ea20000300800 */
[----:B-1----:R-:W-:-:S02]  /*7700*/  SHF.R.S32.HI R95, RZ, 0x1f, R3 ;  /* 0x0000001fff5f7819 */ /* 0x002fc40000011403 */
[----:B---3--:R-:W-:-:S05]  /*7710*/  IADD3 R94, P1, R3, R4, RZ ;  /* 0x00000004035e7210 */ /* 0x008fca0007f3e0ff */
[----:B------:R-:W-:-:S05]  /*7720*/  IMAD.X R95, R95, 0x1, R5, P1 ;  /* 0x000000015f5f7824 */ /* 0x000fca00008e0605 */
[----:B------:R0:W3:Y:S04]  /*7730*/  @!P0 LDG.E.U8 R123, desc[UR18][R94.64] ;  /* 0x000000125e7b8981 */ /* 0x0000e8000c1e1100 */
[----:B------:R-:W0:Y:S04]  /*7740*/  LDL R95, [R1+0x50] ;  /* 0x00005000015f7983 */ /* 0x000e280000100800 */
[----:B------:R1:W-:Y:S02]  /*7750*/  STS.U8 [R114+UR16+0x4], R125 ;  /* 0x0000047d72007988 */ /* 0x0003e40008000010 */
[----:B-1----:R-:W-:-:S02]  /*7760*/  PRMT R125, RZ, 0x7610, R125 ;  /* 0x00007610ff7d7816 */ /* 0x002fc4000000007d */
[----:B0-----:R-:W-:Y:S02]  /*7770*/  IADD3 R94, P1, R3, R95, RZ ;  /* 0x0000005f035e7210 */ /* 0x001fe40007f3e0ff */
[----:B------:R-:W-:-:S05]  /*7780*/  SHF.R.S32.HI R95, RZ, 0x1f, R3 ;  /* 0x0000001fff5f7819 */ /* 0x000fca0000011403 */
[----:B------:R-:W-:-:S05]  /*7790*/  IMAD.X R95, R95, 0x1, R6, P1 ;  /* 0x000000015f5f7824 */ /* 0x000fca00008e0606 */
[----:B------:R0:W3:Y:S04]  /*77a0*/  @!P0 LDG.E.U8 R125, desc[UR18][R94.64] ;  /* 0x000000125e7d8981 */ /* 0x0000e8000c1e1100 */
[----:B------:R-:W3:Y:S04]  /*77b0*/  LDL.LU R95, [R1+0x28] ;  /* 0x00002800015f7983 */ /* 0x000ee80000300800 */
[----:B------:R-:W3:Y:S01]  /*77c0*/  LDL.LU R94, [R1+0x18] ;  /* 0x00001800015e7983 */ /* 0x000ee20000300800 */
[----:B------:R-:W-:-:S03]  /*77d0*/  LOP3.LUT R17, R17, 0x40, RZ, 0x3c, !PT ;  /* 0x0000004011117812 */ /* 0x000fc600078e3cff */
[----:B----4-:R1:W-:Y:S04]  /*77e0*/  STS.U8 [R114+UR16+0x6], R110 ;  /* 0x0000066e72007988 */ /* 0x0103e80008000010 */
[----:B------:R4:W-:Y:S04]  /*77f0*/  STS.U8 [R114+UR16+0x8], R111 ;  /* 0x0000086f72007988 */ /* 0x0009e80008000010 */
[----:B------:R2:W-:Y:S04]  /*7800*/  STS.U8 [R114+UR16+0xa], R112 ;  /* 0x00000a7072007988 */ /* 0x0005e80008000010 */
[----:B------:R0:W-:Y:S04]  /*7810*/  STS.U8 [R114+UR16+0xc], R113 ;  /* 0x00000c7172007988 */ /* 0x0001e80008000010 */
[----:B------:R0:W-:Y:S04]  /*7820*/  STS.U8 [R114+UR16+0xe], R115 ;  /* 0x00000e7372007988 */ /* 0x0001e80008000010 */
[----:B-1----:R-:W3:Y:S04]  /*7830*/  LDL.LU R110, [R1+0x238] ;  /* 0x00023800016e7983 */ /* 0x002ee80000300800 */
[----:B----4-:R-:W4:Y:S04]  /*7840*/  LDL.LU R111, [R1+0x234] ;  /* 0x00023400016f7983 */ /* 0x010f280000300800 */
[----:B--2---:R-:W2:Y:S04]  /*7850*/  LDL.LU R112, [R1+0x230] ;  /* 0x0002300001707983 */ /* 0x004ea80000300800 */
[----:B0-----:R-:W2:Y:S04]  /*7860*/  LDL.LU R113, [R1+0x22c] ;  /* 0x00022c0001717983 */ /* 0x001ea80000300800 */
[----:B------:R-:W2:Y:S04]  /*7870*/  LDL.LU R114, [R1+0x228] ;  /* 0x0002280001727983 */ /* 0x000ea80000300800 */
[----:B------:R-:W4:Y:S04]  /*7880*/  LDL.LU R115, [R1+0x224] ;  /* 0x0002240001737983 */ /* 0x000f280000300800 */
[----:B------:R0:W-:Y:S04]  /*7890*/  STS.U8 [R17+UR16], R116 ;  /* 0x0000007411007988 */ /* 0x0001e80008000010 */
[----:B------:R1:W-:Y:S04]  /*78a0*/  STS.U8 [R17+UR16+0x4], R117 ;  /* 0x0000047511007988 */ /* 0x0003e80008000010 */
[----:B------:R1:W-:Y:S04]  /*78b0*/  STS.U8 [R17+UR16+0x6], R118 ;  /* 0x0000067611007988 */ /* 0x0003e80008000010 */
[----:B0-----:R-:W2:Y:S04]  /*78c0*/  LDL.LU R116, [R1+0x220] ;  /* 0x0002200001747983 */ /* 0x001ea80000300800 */
[----:B-1----:R-:W2:Y:S04]  /*78d0*/  LDL.LU R117, [R1+0x21c] ;  /* 0x00021c0001757983 */ /* 0x002ea80000300800 */
[----:B------:R-:W4:Y:S04]  /*78e0*/  LDL.LU R118, [R1+0x218] ;  /* 0x0002180001767983 */ /* 0x000f280000300800 */
[----:B---3--:R0:W-:Y:S02]  /*78f0*/  STS.U8 [R17+UR16+0x2], R95 ;  /* 0x0000025f11007988 */ /* 0x0081e40008000010 */
[----:B0-----:R-:W0:Y:S02]  /*7900*/  S2R R95, SR_TID.X ;  /* 0x00000000005f7919 */ /* 0x001e240000002100 */
[----:B------:R0:W-:Y:S02]  /*7910*/  STS.U8 [R17+UR16+0x8], R94 ;  /* 0x0000085e11007988 */ /* 0x0001e40008000010 */
[C---:B0-----:R-:W-:Y:S01]  /*7920*/  IMAD.SHL.U32 R94, R95.reuse, 0x10, RZ ;  /* 0x000000105f5e7824 */ /* 0x041fe200078e00ff */
[----:B------:R-:W-:-:S04]  /*7930*/  LOP3.LUT R95, R95, 0xff, RZ, 0xc0, !PT ;  /* 0x000000ff5f5f7812 */ /* 0x000fc800078ec0ff */
[----:B------:R-:W-:-:S05]  /*7940*/  LOP3.LUT R94, R94, 0x70, RZ, 0xc0, !PT ;  /* 0x000000705e5e7812 */ /* 0x000fca00078ec0ff */
[----:B------:R-:W-:Y:S02]  /*7950*/  IMAD R94, R95, 0x80, R94 ;  /* 0x000000805f5e7824 */ /* 0x000fe400078e025e */
[----:B------:R-:W3:Y:S04]  /*7960*/  LDL.LU R95, [R1+0x10] ;  /* 0x00001000015f7983 */ /* 0x000ee80000300800 */
[----:B------:R0:W-:Y:S02]  /*7970*/  STS.U8 [R17+UR16+0xc], R0 ;  /* 0x00000c0011007988 */ /* 0x0001e40008000010 */
[----:B0-----:R-:W0:Y:S02]  /*7980*/  S2R R0, SR_TID.X ;  /* 0x0000000000007919 */ /* 0x001e240000002100 */
[----:B------:R1:W-:Y:S04]  /*7990*/  STS.U8 [R17+UR16+0xa], R120 ;  /* 0x00000a7811007988 */ /* 0x0003e80008000010 */
[----:B-1----:R-:W2:Y:S01]  /*79a0*/  LDL.LU R120, [R1+0x214] ;  /* 0x0002140001787983 */ /* 0x002ea20000300800 */
[----:B0-----:R-:W-:-:S04]  /*79b0*/  SHF.R.U32.HI R0, RZ, 0x8, R0 ;  /* 0x00000008ff007819 */ /* 0x001fc80000011600 */
[----:B------:R-:W-:-:S04]  /*79c0*/  SGXT.U32 R0, R0, 0x1 ;  /* 0x000000010000781a */ /* 0x000fc80000000000 */
[----:B------:R-:W-:Y:S01]  /*79d0*/  LOP3.LUT R94, R94, R0, RZ, 0xfc, !PT ;  /* 0x000000005e5e7212 */ /* 0x000fe200078efcff */
[----:B---3--:R0:W-:Y:S03]  /*79e0*/  STS.U8 [R17+UR16+0xe], R95 ;  /* 0x00000e5f11007988 */ /* 0x0081e60008000010 */
[----:B0-----:R-:W-:Y:S01]  /*79f0*/  LOP3.LUT R95, R94, 0x50, RZ, 0x3c, !PT ;  /* 0x000000505e5f7812 */ /* 0x001fe200078e3cff */
[----:B------:R-:W3:Y:S04]  /*7a00*/  LDL.LU R17, [R1] ;  /* 0x0000000001117983 */ /* 0x000ee80000300800 */
[----:B------:R-:W3:Y:S04]  /*7a10*/  LDL.LU R0, [R1+0x4] ;  /* 0x0000040001007983 */ /* 0x000ee80000300800 */
[----:B------:R0:W-:Y:S04]  /*7a20*/  STS.U8 [R95+UR16], R122 ;  /* 0x0000007a5f007988 */ /* 0x0001e80008000010 */
[----:B------:R1:W-:Y:S04]  /*7a30*/  STS.U8 [R95+UR16+0x2], R124 ;  /* 0x0000027c5f007988 */ /* 0x0003e80008000010 */
[----:B0-----:R-:W3:Y:S04]  /*7a40*/  LDL.LU R122, [R1+0x210] ;  /* 0x00021000017a7983 */ /* 0x001ee80000300800 */
[----:B-1----:R-:W3:Y:S04]  /*7a50*/  LDL.LU R124, [R1+0x20c] ;  /* 0x00020c00017c7983 */ /* 0x002ee80000300800 */
[----:B--2---:R-:W-:Y:S04]  /*7a60*/  STS.U8 [R95+UR16+0xc], R120 ;  /* 0x00000c785f007988 */ /* 0x004fe80008000010 */
[----:B----4-:R-:W-:Y:S01]  /*7a70*/  STS.U8 [R95+UR16+0xe], R118 ;  /* 0x00000e765f007988 */ /* 0x010fe20008000010 */
[----:B------:R-:W-:-:S04]  /*7a80*/  USHF.L.U32 UR4, UR24, 0x7, URZ ;  /* 0x0000000718047899 */ /* 0x000fc8000800063f */
[----:B------:R-:W-:-:S04]  /*7a90*/  ULOP3.LUT UR4, UR4, 0x600, URZ, 0xc0, !UPT ;  /* 0x0000060004047892 */ /* 0x000fc8000f8ec03f */
[----:B------:R-:W-:-:S04]  /*7aa0*/  ULEA.HI UR4, UR16, UR4, URZ, 0x1c ;  /* 0x0000000410047291 */ /* 0x000fc8000f8fe03f */
[----:B------:R-:W-:Y:S01]  /*7ab0*/  ULOP3.LUT UR12, UR4, 0x3fff, URZ, 0xc0, !UPT ;  /* 0x00003fff040c7892 */ /* 0x000fe2000f8ec03f */
[----:B------:R-:W-:Y:S01]  /*7ac0*/  UMOV UR15, 0x40000040 ;  /* 0x40000040000f7882 */ /* 0x000fe20000000000 */
[----:B------:R-:W-:Y:S01]  /*7ad0*/  UMOV UR13, 0x40000040 ;  /* 0x40000040000d7882 */ /* 0x000fe20000000000 */
[----:B---3--:R0:W-:Y:S02]  /*7ae0*/  STS.U8 [R95+UR16+0x8], R124 ;  /* 0x0000087c5f007988 */ /* 0x0081e40008000010 */
[----:B0-----:R-:W0:Y:S02]  /*7af0*/  S2R R124, SR_TID.X ;  /* 0x00000000007c7919 */ /* 0x001e240000002100 */
[----:B------:R1:W-:Y:S04]  /*7b00*/  STS.U8 [R95+UR16+0x6], R17 ;  /* 0x000006115f007988 */ /* 0x0003e80008000010 */
[----:B------:R-:W-:Y:S01]  /*7b10*/  STS.U8 [R95+UR16+0x4], R0 ;  /* 0x000004005f007988 */ /* 0x000fe20008000010 */
[----:B-1----:R-:W-:-:S03]  /*7b20*/  LOP3.LUT R17, R94, 0x60, RZ, 0x3c, !PT ;  /* 0x000000605e117812 */ /* 0x002fc600078e3cff */
[----:B------:R-:W-:Y:S01]  /*7b30*/  STS.U8 [R95+UR16+0xa], R122 ;  /* 0x00000a7a5f007988 */ /* 0x000fe20008000010 */
[----:B------:R-:W-:-:S03]  /*7b40*/  LOP3.LUT R94, R94, 0x70, RZ, 0x3c, !PT ;  /* 0x000000705e5e7812 */ /* 0x000fc600078e3cff */
[----:B------:R1:W-:Y:S04]  /*7b50*/  STS.U8 [R17+UR16+0x4], R115 ;  /* 0x0000047311007988 */ /* 0x0003e80008000010 */
[----:B------:R2:W-:Y:S04]  /*7b60*/  STS.U8 [R17+UR16+0x2], R116 ;  /* 0x0000027411007988 */ /* 0x0005e80008000010 */
[----:B------:R3:W-:Y:S04]  /*7b70*/  STS.U8 [R17+UR16+0xe], R110 ;  /* 0x00000e6e11007988 */ /* 0x0007e80008000010 */
[----:B-1----:R-:W4:Y:S01]  /*7b80*/  LDL.LU R115, [R1+0x50] ;  /* 0x0000500001737983 */ /* 0x002f220000300800 */
[----:B0-----:R-:W-:-:S03]  /*7b90*/  LOP3.LUT R95, R124, 0x180, RZ, 0xc0, !PT ;  /* 0x000001807c5f7812 */ /* 0x001fc600078ec0ff */
[----:B--2---:R-:W2:Y:S04]  /*7ba0*/  LDL.LU R116, [R1+0x60] ;  /* 0x0000600001747983 */ /* 0x004ea80000300800 */
[----:B------:R0:W-:Y:S04]  /*7bb0*/  STS.U8 [R17+UR16+0xc], R111 ;  /* 0x00000c6f11007988 */ /* 0x0001e80008000010 */
[----:B---3--:R-:W3:Y:S04]  /*7bc0*/  LDL.LU R110, [R1+0x68] ;  /* 0x00006800016e7983 */ /* 0x008ee80000300800 */
[----:B------:R1:W-:Y:S04]  /*7bd0*/  STS.U8 [R17+UR16], R117 ;  /* 0x0000007511007988 */ /* 0x0003e80008000010 */
[----:B------:R-:W-:Y:S04]  /*7be0*/  STS.U8 [R17+UR16+0x6], R114 ;  /* 0x0000067211007988 */ /* 0x000fe80008000010 */
[----:B------:R-:W-:Y:S04]  /*7bf0*/  STS.U8 [R17+UR16+0x8], R113 ;  /* 0x0000087111007988 */ /* 0x000fe80008000010 */
[----:B------:R1:W-:Y:S04]  /*7c00*/  STS.U8 [R17+UR16+0xa], R112 ;  /* 0x00000a7011007988 */ /* 0x0003e80008000010 */
[----:B0-----:R-:W3:Y:S04]  /*7c10*/  LDL.LU R111, [R1+0x70] ;  /* 0x00007000016f7983 */ /* 0x001ee80000300800 */
[----:B-1----:R-:W3:Y:S01]  /*7c20*/  LDL.LU R117, [R1+0x78] ;  /* 0x0000780001757983 */ /* 0x002ee20000300800 */
[----:B------:R-:W-:-:S03]  /*7c30*/  SHF.R.U32.HI R17, RZ, 0x3, R95 ;  /* 0x00000003ff117819 */ /* 0x000fc6000001165f */
[----:B------:R-:W3:Y:S04]  /*7c40*/  LDL.LU R118, [R1+0x80] ;  /* 0x0000800001767983 */ /* 0x000ee80000300800 */
[----:B------:R-:W3:Y:S04]  /*7c50*/  LDL.LU R120, [R1+0x88] ;  /* 0x0000880001787983 */ /* 0x000ee80000300800 */
[----:B------:R0:W-:Y:S04]  /*7c60*/  STS.U8 [R94+UR16+0x6], R7 ;  /* 0x000006075e007988 */ /* 0x0001e80008000010 */
[----:B------:R-:W3:Y:S04]  /*7c70*/  LDL.LU R112, [R1+0x90] ;  /* 0x0000900001707983 */ /* 0x000ee80000300800 */
[----:B------:R-:W3:Y:S01]  /*7c80*/  LDL.LU R122, [R1+0x98] ;  /* 0x00009800017a7983 */ /* 0x000ee20000300800 */
[----:B0-----:R-:W-:-:S03]  /*7c90*/  LOP3.LUT R7, R17, 0x1ff, R124, 0x78, !PT ;  /* 0x000001ff11077812 */ /* 0x001fc600078e787c */
[----:B------:R-:W3:Y:S04]  /*7ca0*/  LDL.LU R124, [R1+0xa0] ;  /* 0x0000a000017c7983 */ /* 0x000ee80000300800 */
[----:B------:R-:W3:Y:S04]  /*7cb0*/  LDL.LU R113, [R1+0xa8] ;  /* 0x0000a80001717983 */ /* 0x000ee80000300800 */
[----:B------:R-:W3:Y:S04]  /*7cc0*/  LDL.LU R114, [R1+0xb0] ;  /* 0x0000b00001727983 */ /* 0x000ee80000300800 */
[----:B------:R-:W3:Y:S04]  /*7cd0*/  LDL.LU R95, [R1+0x48] ;  /* 0x00004800015f7983 */ /* 0x000ee80000300800 */
[----:B------:R0:W-:Y:S04]  /*7ce0*/  STS.U8 [R94+UR16+0x8], R8 ;  /* 0x000008085e007988 */ /* 0x0001e80008000010 */
[----:B------:R-:W-:Y:S01]  /*7cf0*/  STS.U8 [R94+UR16], R109 ;  /* 0x0000006d5e007988 */ /* 0x000fe20008000010 */
[----:B0-----:R-:W-:-:S03]  /*7d00*/  LOP3.LUT R8, R7, 0x40, RZ, 0x3c, !PT ;  /* 0x0000004007087812 */ /* 0x001fc600078e3cff */
[----:B------:R-:W-:Y:S04]  /*7d10*/  STS.U8 [R94+UR16+0x2], R108 ;  /* 0x0000026c5e007988 */ /* 0x000fe80008000010 */
        /* <DEDUP_REMOVED lines=19> */
[----:B------:R0:W-:Y:S04]  /*7e50*/  STS.U8 [R7+UR16+0xbc00], R123 ;  /* 0x00bc007b07007988 */ /* 0x0001e80008000010 */
[----:B------:R-:W-:Y:S04]  /*7e60*/  STS.U8 [R8+UR16+0x8200], R12 ;  /* 0x0082000c08007988 */ /* 0x000fe80008000010 */
[----:B------:R-:W-:Y:S01]  /*7e70*/  STS.U8 [R8+UR16+0x8600], R19 ;  /* 0x0086001308007988 */ /* 0x000fe20008000010 */
[----:B------:R-:W-:Y:S01]  /*7e80*/  UMOV UR4, URZ ;  /* 0x0000003f00047c82 */ /* 0x000fe20008000000 */
[----:B------:R-:W-:Y:S01]  /*7e90*/  IADD3 R4, P1, R4, UR25, RZ ;  /* 0x0000001904047c10 */ /* 0x000fe2000ff3e0ff */
[----:B0-----:R-:W0:Y:S01]  /*7ea0*/  LDC R7, c[0x0][0x238] ;  /* 0x00008e00ff077b82 */ /* 0x001e220000000800 */
        /* <DEDUP_REMOVED lines=13> */
[----:B------:R-:W-:Y:S01]  /*7f80*/  STS.U8 [R8+UR16+0xbe00], R125 ;  /* 0x00be007d08007988 */ /* 0x000fe20008000010 */
[----:B------:R1:W-:Y:S06]  /*7f90*/  MEMBAR.ALL.CTA ;  /* 0x0000000000007992 */ /* 0x0003ec0000008000 */
[----:B-1----:R-:W1:Y:S02]  /*7fa0*/  FENCE.VIEW.ASYNC.S ;  /* 0x00000000000073c6 */ /* 0x002e640000000000 */
[----:B-1----:R-:W-:Y:S06]  /*7fb0*/  BAR.SYNC.DEFER_BLOCKING 0x0 ;  /* 0x0000000000007b1d */ /* 0x002fec0000010000 */
[----:B------:R-:W-:-:S06]  /*7fc0*/  WARPGROUP.ARRIVE ;  /* 0x00000000000079c5 */ /* 0x000fcc0000000000 */
[----:B------:R-:W-:Y:S01]  /*7fd0*/  QGMMA.64x128x32.F32.E4M3.E4M3 R24, gdesc[UR12], R24 ;  /* 0x01e000000c1879f3 */ /* 0x000fe20008700818 */
[----:B------:R-:W-:-:S04]  /*7fe0*/  UIADD3 UR12, UP0, UR12, 0x2, URZ ;  /* 0x000000020c0c7890 */ /* 0x000fc8000ff1e03f */
[----:B------:R-:W-:-:S03]  /*7ff0*/  UIADD3.X UR5, UR4, 0x40000040, URZ, UP0, !UPT ;  /* 0x4000004004057890 */ /* 0x000fc600087fe43f */
[----:B------:R-:W-:Y:S01]  /*8000*/  UMOV UR4, UR12 ;  /* 0x0000000c00047c82 */ /* 0x000fe20008000000 */
[----:B----4-:R-:W-:Y:S01]  /*8010*/  IADD3 R115, P0, R115, UR25, RZ ;  /* 0x0000001973737c10 */ /* 0x010fe2000ff1e0ff */
[----:B------:R-:W-:Y:S02]  /*8020*/  UIADD3.64 UR20, UR4, 0x2, URZ ;  /* 0x0000000204147897 */ /* 0x000fe4000fffe03f */
[----:B------:R-:W-:Y:S01]  /*8030*/  UIADD3.64 UR8, UR4, 0x4, URZ ;  /* 0x0000000404087897 */ /* 0x000fe2000fffe03f */
[----:B--2---:R-:W-:Y:S01]  /*8040*/  IADD3 R116, P2, R116, UR25, RZ ;  /* 0x0000001974747c10 */ /* 0x004fe2000ff5e0ff */
[----:B------:R1:W-:Y:S01]  /*8050*/  STL [R1+0x50], R115 ;  /* 0x0000507301007387 */ /* 0x0003e20000100800 */
[----:B---3--:R-:W-:-:S03]  /*8060*/  IADD3 R110, P3, R110, UR25, RZ ;  /* 0x000000196e6e7c10 */ /* 0x008fc6000ff7e0ff */
[----:B-1----:R-:W2:Y:S04]  /*8070*/  LDL.LU R115, [R1+0xb8] ;  /* 0x0000b80001737983 */ /* 0x002ea80000300800 */
[----:B------:R1:W-:Y:S04]  /*8080*/  STL [R1+0x58], R4 ;  /* 0x0000580401007387 */ /* 0x0003e80000100800 */
[----:B-1----:R-:W3:Y:S01]  /*8090*/  LDL.LU R4, [R1+0x208] ;  /* 0x0002080001047983 */ /* 0x002ee20000300800 */
[----:B------:R-:W-:-:S03]  /*80a0*/  IADD3 R111, P4, R111, UR25, RZ ;  /* 0x000000196f6f7c10 */ /* 0x000fc6000ff9e0ff */
[----:B------:R1:W-:Y:S01]  /*80b0*/  STL [R1+0x60], R116 ;  /* 0x0000607401007387 */ /* 0x0003e20000100800 */
[----:B------:R-:W-:-:S03]  /*80c0*/  IADD3 R117, P5, R117, UR25, RZ ;  /* 0x0000001975757c10 */ /* 0x000fc6000ffbe0ff */
[----:B-1----:R-:W4:Y:S01]  /*80d0*/  LDL.LU R116, [R1+0xc0] ;  /* 0x0000c00001747983 */ /* 0x002f220000300800 */
[----:B------:R-:W-:-:S05]  /*80e0*/  VIADD R95, R95, 0xffffffff ;  /* 0xffffffff5f5f7836 */ /* 0x000fca0000000000 */
[----:B------:R-:W-:Y:S04]  /*80f0*/  STL [R1+0x48], R95 ;  /* 0x0000485f01007387 */ /* 0x000fe80000100800 */
[----:B------:R1:W-:Y:S04]  /*8100*/  STL [R1+0x78], R117 ;  /* 0x0000787501007387 */ /* 0x0003e80000100800 */
[----:B------:R-:W-:Y:S04]  /*8110*/  STL [R1+0x68], R110 ;  /* 0x0000686e01007387 */ /* 0x000fe80000100800 */
[----:B-1----:R-:W4:Y:S01]  /*8120*/  LDL.LU R117, [R1+0xc8] ;  /* 0x0000c80001757983 */ /* 0x002f220000300800 */
[----:B------:R-:W-:Y:S01]  /*8130*/  QGMMA.64x128x32.F32.E4M3.E4M3 R24, gdesc[UR4], R24 ;  /* 0x01e00000041879f3 */ /* 0x000fe20008700818 */
[----:B------:R-:W-:-:S02]  /*8140*/  USHF.R.S32.HI UR4, URZ, 0x1f, UR25 ;  /* 0x0000001f3f047899 */ /* 0x000fc40008011419 */
[----:B------:R-:W-:Y:S04]  /*8150*/  STL [R1+0x70], R111 ;  /* 0x0000706f01007387 */ /* 0x000fe80000100800 */
[----:B------:R-:W-:-:S05]  /*8160*/  IADD3.X R6, R6, UR4, RZ, P0, !PT ;  /* 0x0000000406067c10 */ /* 0x000fca00087fe4ff */
[----:B------:R1:W-:Y:S04]  /*8170*/  STL [R1+0x4c], R6 ;  /* 0x00004c0601007387 */ /* 0x0003e80000100800 */
[----:B-1----:R-:W2:Y:S01]  /*8180*/  LDL.LU R6, [R1+0x204] ;  /* 0x0002040001067983 */ /* 0x002ea20000300800 */
[----:B------:R-:W-:Y:S02]  /*8190*/  IADD3 R118, P6, R118, UR25, RZ ;  /* 0x0000001976767c10 */ /* 0x000fe4000ffde0ff */
[----:B------:R-:W-:Y:S02]  /*81a0*/  IADD3.X R5, R5, UR4, RZ, P1, !PT ;  /* 0x0000000405057c10 */ /* 0x000fe40008ffe4ff */
[----:B------:R-:W-:Y:S01]  /*81b0*/  IADD3 R120, P0, R120, UR25, RZ ;  /* 0x0000001978787c10 */ /* 0x000fe2000ff1e0ff */
[----:B------:R1:W-:Y:S01]  /*81c0*/  STL [R1+0x80], R118 ;  /* 0x0000807601007387 */ /* 0x0003e20000100800 */
[----:B------:R-:W-:-:S02]  /*81d0*/  IADD3.X R2, R2, UR4, RZ, P2, !PT ;  /* 0x0000000402027c10 */ /* 0x000fc400097fe4ff */
[----:B------:R-:W-:Y:S01]  /*81e0*/  IADD3 R112, P1, R112, UR25, RZ ;  /* 0x0000001970707c10 */ /* 0x000fe2000ff3e0ff */
[----:B-1----:R-:W4:Y:S04]  /*81f0*/  LDL.LU R118, [R1+0xd0] ;  /* 0x0000d00001767983 */ /* 0x002f280000300800 */
[----:B------:R1:W-:Y:S01]  /*8200*/  STL [R1+0x54], R5 ;  /* 0x0000540501007387 */ /* 0x0003e20000100800 */
[----:B------:R-:W-:-:S03]  /*8210*/  IADD3 R122, P2, R122, UR25, RZ ;  /* 0x000000197a7a7c10 */ /* 0x000fc6000ff5e0ff */
[----:B-1----:R-:W4:Y:S04]  /*8220*/  LDL.LU R5, [R1+0x200] ;  /* 0x0002000001057983 */ /* 0x002f280000300800 */
[----:B------:R1:W-:Y:S04]  /*8230*/  STL [R1+0x88], R120 ;  /* 0x0000887801007387 */ /* 0x0003e80000100800 */
[----:B-1----:R-:W4:Y:S04]  /*8240*/  LDL.LU R120, [R1+0xd8] ;  /* 0x0000d80001787983 */ /* 0x002f280000300800 */
[----:B------:R1:W-:Y:S04]  /*8250*/  STL [R1+0x5c], R2 ;  /* 0x00005c0201007387 */ /* 0x0003e80000100800 */
[----:B-1----:R-:W4:Y:S04]  /*8260*/  LDL.LU R2, [R1+0x1fc] ;  /* 0x0001fc0001027983 */ /* 0x002f280000300800 */
[----:B------:R-:W-:Y:S04]  /*8270*/  STL [R1+0x90], R112 ;  /* 0x0000907001007387 */ /* 0x000fe80000100800 */
[----:B------:R-:W4:Y:S01]  /*8280*/  LDL.LU R108, [R1+0xe0] ;  /* 0x0000e000016c7983 */ /* 0x000f220000300800 */
[----:B------:R-:W-:Y:S01]  /*8290*/  QGMMA.64x128x32.F32.E4M3.E4M3 R24, gdesc[UR20], R24 ;  /* 0x01e00000141879f3 */ /* 0x000fe20008700818 */
[----:B------:R-:W1:Y:S01]  /*82a0*/  S2R R0, SR_TID.X ;  /* 0x0000000000007919 */ /* 0x000e620000002100 */
[----:B0-----:R-:W-:-:S10]  /*82b0*/  IMAD.SHL.U32 R7, R7, 0x80, RZ ;  /* 0x0000008007077824 */ /* 0x001fd400078e00ff */
[----:B------:R-:W-:Y:S01]  /*82c0*/  QGMMA.64x128x32.F32.E4M3.E4M3 R24, gdesc[UR8], R24, gsb0 ;  /* 0x01e00000081879f3 */ /* 0x000fe20008000818 */
[----:B---3--:R-:W-:Y:S02]  /*82d0*/  IADD3.X R4, R4, UR4, RZ, P3, !PT ;  /* 0x0000000404047c10 */ /* 0x008fe40009ffe4ff */
[----:B------:R-:W-:-:S03]  /*82e0*/  IADD3 R124, P3, R124, UR25, RZ ;  /* 0x000000197c7c7c10 */ /* 0x000fc6000ff7e0ff */
[----:B------:R0:W-:Y:S04]  /*82f0*/  STL [R1+0x64], R4 ;  /* 0x0000640401007387 */ /* 0x0001e80000100800 */
[----:B------:R3:W-:Y:S04]  /*8300*/  STL [R1+0x98], R122 ;  /* 0x0000987a01007387 */ /* 0x0007e80000100800 */
[----:B0-----:R-:W4:Y:S04]  /*8310*/  LDL.LU R4, [R1+0x1f8] ;  /* 0x0001f80001047983 */ /* 0x001f280000300800 */
[----:B---3--:R-:W3:Y:S04]  /*8320*/  LDL.LU R122, [R1+0xe8] ;  /* 0x0000e800017a7983 */ /* 0x008ee80000300800 */
[----:B------:R0:W-:Y:S04]  /*8330*/  STL [R1+0xa0], R124 ;  /* 0x0000a07c01007387 */ /* 0x0001e80000100800 */
[----:B0-----:R-:W3:Y:S01]  /*8340*/  LDL.LU R124, [R1+0xf0] ;  /* 0x0000f000017c7983 */ /* 0x001ee20000300800 */
[----:B--2---:R-:W-:-:S05]  /*8350*/  IADD3.X R6, R6, UR4, RZ, P4, !PT ;  /* 0x0000000406067c10 */ /* 0x004fca000a7fe4ff */
[----:B------:R0:W-:Y:S04]  /*8360*/  STL [R1+0x6c], R6 ;  /* 0x00006c0601007387 */ /* 0x0001e80000100800 */
[----:B0-----:R-:W2:Y:S01]  /*8370*/  LDL.LU R6, [R1+0x1f4] ;  /* 0x0001f40001067983 */ /* 0x001ea20000300800 */
[----:B------:R-:W-:Y:S02]  /*8380*/  IADD3 R113, P4, R113, UR25, RZ ;  /* 0x0000001971717c10 */ /* 0x000fe4000ff9e0ff */
[----:B----4-:R-:W-:Y:S02]  /*8390*/  IADD3.X R5, R5, UR4, RZ, P5, !PT ;  /* 0x0000000405057c10 */ /* 0x010fe4000affe4ff */
[----:B------:R-:W-:-:S03]  /*83a0*/  IADD3 R114, P5, R114, UR25, RZ ;  /* 0x0000001972727c10 */ /* 0x000fc6000ffbe0ff */
[----:B------:R0:W-:Y:S04]  /*83b0*/  STL [R1+0x74], R5 ;  /* 0x0000740501007387 */ /* 0x0001e80000100800 */
[----:B0-----:R-:W4:Y:S04]  /*83c0*/  LDL.LU R5, [R1+0x1f0] ;  /* 0x0001f00001057983 */ /* 0x001f280000300800 */
[----:B------:R-:W-:Y:S04]  /*83d0*/  STL [R1+0xa8], R113 ;  /* 0x0000a87101007387 */ /* 0x000fe80000100800 */
[----:B------:R-:W3:Y:S04]  /*83e0*/  LDL.LU R109, [R1+0xf8] ;  /* 0x0000f800016d7983 */ /* 0x000ee80000300800 */
[----:B------:R-:W3:Y:S01]  /*83f0*/  LDL.LU R110, [R1+0x100] ;  /* 0x00010000016e7983 */ /* 0x000ee20000300800 */
[----:B------:R-:W-:-:S02]  /*8400*/  IADD3.X R2, R2, UR4, RZ, P6, !PT ;  /* 0x0000000402027c10 */ /* 0x000fc4000b7fe4ff */
[----:B------:R-:W-:-:S03]  /*8410*/  IADD3 R115, P6, R115, UR25, RZ ;  /* 0x0000001973737c10 */ /* 0x000fc6000ffde0ff */
[----:B------:R0:W-:Y:S04]  /*8420*/  STL [R1+0x7c], R2 ;  /* 0x00007c0201007387 */ /* 0x0001e80000100800 */
[----:B------:R-:W-:Y:S04]  /*8430*/  STL [R1+0xb0], R114 ;  /* 0x0000b07201007387 */ /* 0x000fe80000100800 */
[----:B0-----:R-:W3:Y:S04]  /*8440*/  LDL.LU R2, [R1+0x1ec] ;  /* 0x0001ec0001027983 */ /* 0x001ee80000300800 */
        /* <DEDUP_REMOVED lines=9> */
[----:B--2---:R-:W-:-:S05]  /*84e0*/  IADD3.X R6, R6, UR4, RZ, P1, !PT ;  /* 0x0000000406067c10 */ /* 0x004fca0008ffe4ff */
[----:B------:R0:W-:Y:S04]  /*84f0*/  STL [R1+0x8c], R6 ;  /* 0x00008c0601007387 */ /* 0x0001e80000100800 */
[----:B------:R2:W-:Y:S04]  /*8500*/  STL [R1+0xc0], R116 ;  /* 0x0000c07401007387 */ /* 0x0005e80000100800 */
[----:B0-----:R-:W3:Y:S01]  /*8510*/  LDL.LU R6, [R1+0x1e4] ;  /* 0x0001e40001067983 */ /* 0x001ee20000300800 */
[----:B------:R-:W-:-:S03]  /*8520*/  IADD3 R117, P1, R117, UR25, RZ ;  /* 0x0000001975757c10 */ /* 0x000fc6000ff3e0ff */
[----:B------:R-:W3:Y:S04]  /*8530*/  LDL.LU R115, [R1+0x128] ;  /* 0x0001280001737983 */ /* 0x000ee80000300800 */
[----:B--2---:R-:W2:Y:S01]  /*8540*/  LDL.LU R116, [R1+0x130] ;  /* 0x0001300001747983 */ /* 0x004ea20000300800 */
[----:B----4-:R-:W-:Y:S02]  /*8550*/  IADD3.X R5, R5, UR4, RZ, P2, !PT ;  /* 0x0000000405057c10 */ /* 0x010fe400097fe4ff */
[----:B------:R-:W-:-:S03]  /*8560*/  IADD3 R118, P2, R118, UR25, RZ ;  /* 0x0000001976767c10 */ /* 0x000fc6000ff5e0ff */
[----:B------:R0:W-:Y:S04]  /*8570*/  STL [R1+0x94], R5 ;  /* 0x0000940501007387 */ /* 0x0001e80000100800 */
[----:B------:R-:W-:Y:S04]  /*8580*/  STL [R1+0xc8], R117 ;  /* 0x0000c87501007387 */ /* 0x000fe80000100800 */
[----:B0-----:R-:W4:Y:S01]  /*8590*/  LDL.LU R5, [R1+0x1e0] ;  /* 0x0001e00001057983 */ /* 0x001f220000300800 */
[----:B---3--:R-:W-:Y:S02]  /*85a0*/  IADD3.X R2, R2, UR4, RZ, P3, !PT ;  /* 0x0000000402027c10 */ /* 0x008fe40009ffe4ff */
[----:B------:R-:W-:-:S03]  /*85b0*/  IADD3 R120, P3, R120, UR25, RZ ;  /* 0x0000001978787c10 */ /* 0x000fc6000ff7e0ff */
[----:B------:R0:W-:Y:S04]  /*85c0*/  STL [R1+0x9c], R2 ;  /* 0x00009c0201007387 */ /* 0x0001e80000100800 */
[----:B0-----:R-:W3:Y:S04]  /*85d0*/  LDL.LU R2, [R1+0x1dc] ;  /* 0x0001dc0001027983 */ /* 0x001ee80000300800 */
[----:B------:R-:W-:Y:S04]  /*85e0*/  STL [R1+0xd0], R118 ;  /* 0x0000d07601007387 */ /* 0x000fe80000100800 */
[----:B------:R-:W2:Y:S01]  /*85f0*/  LDL.LU R117, [R1+0x140] ;  /* 0x0001400001757983 */ /* 0x000ea20000300800 */
[----:B------:R-:W-:-:S05]  /*8600*/  IADD3.X R4, R4, UR4, RZ, P4, !PT ;  /* 0x0000000404047c10 */ /* 0x000fca000a7fe4ff */
[----:B------:R0:W-:Y:S04]  /*8610*/  STL [R1+0xa4], R4 ;  /* 0x0000a40401007387 */ /* 0x0001e80000100800 */
[----:B0-----:R-:W2:Y:S04]  /*8620*/  LDL.LU R4, [R1+0x1d8] ;  /* 0x0001d80001047983 */ /* 0x001ea80000300800 */
[----:B------:R0:W-:Y:S04]  /*8630*/  STL [R1+0xd8], R120 ;  /* 0x0000d87801007387 */ /* 0x0001e80000100800 */
[----:B------:R-:W2:Y:S04]  /*8640*/  LDL.LU R118, [R1+0x10c] ;  /* 0x00010c0001767983 */ /* 0x000ea80000300800 */
[----:B0-----:R-:W2:Y:S01]  /*8650*/  LDL.LU R120, [R1+0x148] ;  /* 0x0001480001787983 */ /* 0x001ea20000300800 */
[----:B------:R-:W-:-:S05]  /*8660*/  IADD3.X R6, R6, UR4, RZ, P5, !PT ;  /* 0x0000000406067c10 */ /* 0x000fca000affe4ff */
[----:B------:R0:W-:Y:S04]  /*8670*/  STL [R1+0xac], R6 ;  /* 0x0000ac0601007387 */ /* 0x0001e80000100800 */
[----:B0-----:R-:W2:Y:S01]  /*8680*/  LDL.LU R6, [R1+0x1d4] ;  /* 0x0001d40001067983 */ /* 0x001ea20000300800 */
[----:B------:R-:W-:Y:S02]  /*8690*/  IADD3 R108, P4, R108, UR25, RZ ;  /* 0x000000196c6c7c10 */ /* 0x000fe4000ff9e0ff */
[----:B------:R-:W-:-:S03]  /*86a0*/  IADD3 R122, P5, R122, UR25, RZ ;  /* 0x000000197a7a7c10 */ /* 0x000fc6000ffbe0ff */
[----:B------:R-:W-:Y:S01]  /*86b0*/  STL [R1+0xe0], R108 ;  /* 0x0000e06c01007387 */ /* 0x000fe20000100800 */
[----:B----4-:R-:W-:Y:S02]  /*86c0*/  IADD3.X R5, R5, UR4, RZ, P6, !PT ;  /* 0x0000000405057c10 */ /* 0x010fe4000b7fe4ff */
[----:B------:R-:W-:-:S03]  /*86d0*/  IADD3 R124, P6, R124, UR25, RZ ;  /* 0x000000197c7c7c10 */ /* 0x000fc6000ffde0ff */
[----:B------:R0:W-:Y:S04]  /*86e0*/  STL [R1+0xb4], R5 ;  /* 0x0000b40501007387 */ /* 0x0001e80000100800 */
[----:B0-----:R-:W4:Y:S04]  /*86f0*/  LDL.LU R5, [R1+0x1d0] ;  /* 0x0001d00001057983 */ /* 0x001f280000300800 */
[----:B------:R-:W-:Y:S01]  /*8700*/  STL [R1+0xe8], R122 ;  /* 0x0000e87a01007387 */ /* 0x000fe20000100800 */
[----:B---3--:R-:W-:Y:S02]  /*8710*/  IADD3.X R2, R2, UR4, RZ, P0, !PT ;  /* 0x0000000402027c10 */ /* 0x008fe400087fe4ff */
[----:B------:R-:W-:-:S03]  /*8720*/  IADD3 R109, P0, R109, UR25, RZ ;  /* 0x000000196d6d7c10 */ /* 0x000fc6000ff1e0ff */
[----:B------:R0:W-:Y:S04]  /*8730*/  STL [R1+0xbc], R2 ;  /* 0x0000bc0201007387 */ /* 0x0001e80000100800 */
[----:B0-----:R-:W3:Y:S04]  /*8740*/  LDL.LU R2, [R1+0x1cc] ;  /* 0x0001cc0001027983 */ /* 0x001ee80000300800 */
[----:B------:R0:W-:Y:S04]  /*8750*/  STL [R1+0xf0], R124 ;  /* 0x0000f07c01007387 */ /* 0x0001e80000100800 */
[----:B------:R-:W3:Y:S04]  /*8760*/  LDL.LU R122, [R1+0x12c] ;  /* 0x00012c00017a7983 */ /* 0x000ee80000300800 */
[----:B0-----:R-:W3:Y:S01]  /*8770*/  LDL.LU R124, [R1+0x134] ;  /* 0x00013400017c7983 */ /* 0x001ee20000300800 */
[----:B--2---:R-:W-:-:S05]  /*8780*/  IADD3.X R4, R4, UR4, RZ, P1, !PT ;  /* 0x0000000404047c10 */ /* 0x004fca0008ffe4ff */
[----:B------:R0:W-:Y:S04]  /*8790*/  STL [R1+0xc4], R4 ;  /* 0x0000c40401007387 */ /* 0x0001e80000100800 */
[----:B0-----:R-:W2:Y:S04]  /*87a0*/  LDL.LU R4, [R1+0x1c8] ;  /* 0x0001c80001047983 */ /* 0x001ea80000300800 */
[----:B------:R-:W-:Y:S01]  /*87b0*/  STL [R1+0xf8], R109 ;  /* 0x0000f86d01007387 */ /* 0x000fe20000100800 */
        /* <DEDUP_REMOVED lines=15> */
[----:B------:R-:W-:Y:S01]  /*88b0*/  STL [R1+0x110], R112 ;  /* 0x0001107001007387 */ /* 0x000fe20000100800 */
        /* <DEDUP_REMOVED lines=15> */
[----:B---3--:R-:W-:-:S05]  /*89b0*/  IADD3.X R2, R2, UR4, RZ, P1, !PT ;  /* 0x0000000402027c10 */ /* 0x008fca0008ffe4ff */
[----:B------:R0:W-:Y:S04]  /*89c0*/  STL [R1+0xfc], R2 ;  /* 0x0000fc0201007387 */ /* 0x0001e80000100800 */
[----:B0-----:R-:W3:Y:S04]  /*89d0*/  LDL.LU R2, [R1+0x1ac] ;  /* 0x0001ac0001027983 */ /* 0x001ee80000300800 */
[----:B------:R-:W-:Y:S01]  /*89e0*/  STL [R1+0x130], R116 ;  /* 0x0001307401007387 */ /* 0x000fe20000100800 */
[----:B--2---:R-:W-:-:S05]  /*89f0*/  IADD3 R6, P1, R6, UR25, RZ ;  /* 0x0000001906067c10 */ /* 0x004fca000ff3e0ff */
[----:B------:R0:W-:Y:S04]  /*8a00*/  STL [R1+0x138], R6 ;  /* 0x0001380601007387 */ /* 0x0001e80000100800 */
[----:B0-----:R-:W2:Y:S01]  /*8a10*/  LDL.LU R6, [R1+0x1a8] ;  /* 0x0001a80001067983 */ /* 0x001ea20000300800 */
[----:B------:R-:W-:Y:S02]  /*8a20*/  IADD3.X R4, R4, UR4, RZ, P2, !PT ;  /* 0x0000000404047c10 */ /* 0x000fe400097fe4ff */
[----:B------:R-:W-:Y:S02]  /*8a30*/  IADD3 R117, P2, R117, UR25, RZ ;  /* 0x0000001975757c10 */ /* 0x000fe4000ff5e0ff */
[----:B------:R-:W-:Y:S01]  /*8a40*/  IADD3.X R118, R118, UR4, RZ, P3, !PT ;  /* 0x0000000476767c10 */ /* 0x000fe20009ffe4ff */
[----:B------:R0:W-:Y:S01]  /*8a50*/  STL [R1+0x104], R4 ;  /* 0x0001040401007387 */ /* 0x0001e20000100800 */
[----:B------:R-:W-:-:S03]  /*8a60*/  IADD3 R120, P3, R120, UR25, RZ ;  /* 0x0000001978787c10 */ /* 0x000fc6000ff7e0ff */
[----:B0-----:R-:W2:Y:S04]  /*8a70*/  LDL.LU R4, [R1+0x1a4] ;  /* 0x0001a40001047983 */ /* 0x001ea80000300800 */
[----:B------:R-:W-:Y:S01]  /*8a80*/  STL [R1+0x140], R117 ;  /* 0x0001407501007387 */ /* 0x000fe20000100800 */
[----:B---3--:R-:W-:-:S05]  /*8a90*/  IADD3.X R2, R2, UR4, RZ, P4, !PT ;  /* 0x0000000402027c10 */ /* 0x008fca000a7fe4ff */
[----:B------:R0:W-:Y:S04]  /*8aa0*/  STL [R1+0x114], R2 ;  /* 0x0001140201007387 */ /* 0x0001e80000100800 */
[----:B------:R-:W-:Y:S04]  /*8ab0*/  STL [R1+0x10c], R118 ;  /* 0x00010c7601007387 */ /* 0x000fe80000100800 */
[----:B0-----:R-:W3:Y:S04]  /*8ac0*/  LDL.LU R2, [R1+0x1a0] ;  /* 0x0001a00001027983 */ /* 0x001ee80000300800 */
[----:B------:R-:W-:Y:S01]  /*8ad0*/  STL [R1+0x148], R120 ;  /* 0x0001487801007387 */ /* 0x000fe20000100800 */
[----:B----4-:R-:W-:-:S02]  /*8ae0*/  IADD3.X R5, R5, UR4, RZ, P6, !PT ;  /* 0x0000000405057c10 */ /* 0x010fc4000b7fe4ff */
[----:B--2---:R-:W-:-:S05]  /*8af0*/  IADD3.X R6, R6, UR4, RZ, P5, !PT ;  /* 0x0000000406067c10 */ /* 0x004fca000affe4ff */
[----:B------:R0:W-:Y:S04]  /*8b00*/  STL [R1+0x11c], R6 ;  /* 0x00011c0601007387 */ /* 0x0001e80000100800 */
[----:B0-----:R-:W2:Y:S04]  /*8b10*/  LDL.LU R6, [R1+0x19c] ;  /* 0x00019c0001067983 */ /* 0x001ea80000300800 */
[----:B------:R0:W-:Y:S04]  /*8b20*/  STL [R1+0x124], R5 ;  /* 0x0001240501007387 */ /* 0x0001e80000100800 */
[----:B0-----:R-:W4:Y:S01]  /*8b30*/  LDL.LU R5, [R1+0x198] ;  /* 0x0001980001057983 */ /* 0x001f220000300800 */
[----:B------:R-:W-:-:S02]  /*8b40*/  IADD3.X R122, R122, UR4, RZ, P0, !PT ;  /* 0x000000047a7a7c10 */ /* 0x000fc400087fe4ff */
[----:B------:R-:W-:Y:S02]  /*8b50*/  IADD3.X R124, R124, UR4, RZ, P1, !PT ;  /* 0x000000047c7c7c10 */ /* 0x000fe40008ffe4ff */
[----:B---3--:R-:W-:-:S05]  /*8b60*/  IADD3.X R2, R2, UR4, RZ, P2, !PT ;  /* 0x0000000402027c10 */ /* 0x008fca00097fe4ff */
[----:B------:R0:W-:Y:S04]  /*8b70*/  STL [R1+0x13c], R2 ;  /* 0x00013c0201007387 */ /* 0x0001e80000100800 */
[----:B------:R-:W-:Y:S04]  /*8b80*/  STL [R1+0x12c], R122 ;  /* 0x00012c7a01007387 */ /* 0x000fe80000100800 */
[----:B0-----:R0:W5:Y:S04]  /*8b90*/  LDL.LU R2, [R1+0x194] ;  /* 0x0001940001027983 */ /* 0x0011680000300800 */
[----:B------:R-:W-:Y:S01]  /*8ba0*/  STL [R1+0x134], R124 ;  /* 0x0001347c01007387 */ /* 0x000fe20000100800 */
[----:B------:R-:W-:Y:S01]  /*8bb0*/  ISETP.NE.U32.AND P5, PT, R95, RZ, PT ;  /* 0x000000ff5f00720c */ /* 0x000fe20003fa5070 */
[----:B------:R-:W-:Y:S01]  /*8bc0*/  UIADD3 UR17, UR17, -0x80, URZ ;  /* 0xffffff8011117890 */ /* 0x000fe2000fffe03f */
[----:B-1----:R-:W-:Y:S01]  /*8bd0*/  SHF.R.U32.HI R0, RZ, 0x8, R0 ;  /* 0x00000008ff007819 */ /* 0x002fe20000011600 */
[----:B------:R-:W-:-:S02]  /*8be0*/  WARPGROUP.DEPBAR.LE gsb0, 0x0 ;  /* 0x00008000000079c5 */ /* 0x000fc40000010000 */
[----:B------:R-:W-:Y:S02]  /*8bf0*/  IADD3 R4, P4, R7, R4, RZ ;  /* 0x0000000407047210 */ /* 0x000fe40007f9e0ff */
[----:B------:R-:W-:Y:S02]  /*8c00*/  SGXT.U32 R0, R0, 0x1 ;  /* 0x000000010000781a */ /* 0x000fe40000000000 */
[----:B--2---:R-:W-:-:S05]  /*8c10*/  IADD3.X R6, R6, UR4, RZ, P3, !PT ;  /* 0x0000000406067c10 */ /* 0x004fca0009ffe4ff */
[----:B------:R1:W-:Y:S02]  /*8c20*/  STL [R1+0x144], R6 ;  /* 0x0001440601007387 */ /* 0x0003e40000100800 */
[----:B-1----:R-:W1:Y:S01]  /*8c30*/  S2R R6, SR_TID.X ;  /* 0x0000000000067919 */ /* 0x002e620000002100 */
[----:B----4-:R-:W-:Y:S02]  /*8c40*/  LEA.HI.X.SX32 R5, R7, R5, 0x1, P4 ;  /* 0x0000000507057211 */ /* 0x010fe400020f0eff */
[----:B-1----:R-:W-:Y:S01]  /*8c50*/  LOP3.LUT R6, R6, 0x7f, RZ, 0xc0, !PT ;  /* 0x0000007f06067812 */ /* 0x002fe200078ec0ff */
[----:B0-----:R-:W-:Y:S06]  /*8c60*/  @P5 BRA `(.L_x_2) ;  /* 0xffffffac00a85947 */ /* 0x001fec000383ffff */
.L_x_1:
[----:B------:R-:W2:Y:S01]  /*8c70*/  LDL.LU R7, [R1+0x190] ;  /* 0x0001900001077983 */ /* 0x000ea20000300800 */
[----:B------:R-:W-:Y:S01]  /*8c80*/  F2FP.SATFINITE.E4M3.F32.PACK_AB_MERGE_C R24, R25, R24, RZ ;  /* 0x000000181918723e */ /* 0x000fe200048070ff */
[----:B------:R-:W-:Y:S01]  /*8c90*/  ULDC UR4, c[0x0][0x244] ;  /* 0x0000910000047ab9 */ /* 0x000fe20000000800 */
[----:B------:R-:W-:Y:S01]  /*8ca0*/  F2FP.SATFINITE.E4M3.F32.PACK_AB_MERGE_C R3, R29, R28, RZ ;  /* 0x0000001c1d03723e */ /* 0x000fe200048070ff */
[----:B------:R-:W3:Y:S01]  /*8cb0*/  LDL.LU R110, [R1+0x14c] ;  /* 0x00014c00016e7983 */ /* 0x000ee20000300800 */
[----:B------:R-:W-:Y:S01]  /*8cc0*/  LOP3.LUT R24, R24, 0xffff, RZ, 0xc0, !PT ;  /* 0x0000ffff18187812 */ /* 0x000fe200078ec0ff */
[----:B------:R-:W-:Y:S01]  /*8cd0*/  ULDC.64 UR6, c[0x0][0x228] ;  /* 0x00008a0000067ab9 */ /* 0x000fe20000000a00 */
[----:B------:R-:W-:Y:S01]  /*8ce0*/  LOP3.LUT R3, R3, 0xffff, RZ, 0xc0, !PT ;  /* 0x0000ffff03037812 */ /* 0x000fe200078ec0ff */
[----:B------:R-:W0:Y:S01]  /*8cf0*/  S2R R111, SR_TID.X ;  /* 0x00000000006f7919 */ /* 0x000e220000002100 */
[----:B------:R-:W-:Y:S01]  /*8d00*/  F2FP.SATFINITE.E4M3.F32.PACK_AB_MERGE_C R94, R81, R80, RZ ;  /* 0x00000050515e723e */ /* 0x000fe200048070ff */
[----:B------:R-:W-:Y:S01]  /*8d10*/  ULDC UR8, c[0x0][0x22c] ;  /* 0x00008b0000087ab9 */ /* 0x000fe20000000800 */
[----:B------:R-:W-:Y:S01]  /*8d20*/  PRMT R95, R24, 0x3340, R3 ;  /* 0x00003340185f7816 */ /* 0x000fe20000000003 */
[----:B------:R-:W1:Y:S01]  /*8d30*/  S2R R9, SR_TID.X ;  /* 0x0000000000097919 */ /* 0x000e620000002100 */
[----:B------:R-:W-:Y:S01]  /*8d40*/  F2FP.SATFINITE.E4M3.F32.PACK_AB_MERGE_C R26, R27, R26, RZ ;  /* 0x0000001a1b1a723e */ /* 0x000fe200048070ff */
[----:B------:R-:W-:Y:S01]  /*8d50*/  ULDC UR9, c[0x0][0x22c] ;  /* 0x00008b0000097ab9 */ /* 0x000fe20000000800 */
[----:B------:R-:W-:Y:S01]  /*8d60*/  F2FP.SATFINITE.E4M3.F32.PACK_AB_MERGE_C R30, R31, R30, RZ ;  /* 0x0000001e1f1e723e */ /* 0x000fe200048070ff */
[----:B------:R-:W4:Y:S01]  /*8d70*/  S2R R21, SR_TID.X ;  /* 0x0000000000157919 */ /* 0x000f220000002100 */
[----:B------:R-:W-:-:S02]  /*8d80*/  F2FP.SATFINITE.E4M3.F32.PACK_AB_MERGE_C R34, R35, R34, RZ ;  /* 0x000000222322723e */ /* 0x000fc400048070ff */
[----:B------:R-:W-:Y:S01]  /*8d90*/  F2FP.SATFINITE.E4M3.F32.PACK_AB_MERGE_C R44, R45, R44, RZ ;  /* 0x0000002c2d2c723e */ /* 0x000fe200048070ff */
[----:B------:R-:W4:Y:S01]  /*8da0*/  S2R R15, SR_TID.X ;  /* 0x00000000000f7919 */ /* 0x000f220000002100 */
[----:B------:R-:W-:Y:S02]  /*8db0*/  F2FP.SATFINITE.E4M3.F32.PACK_AB_MERGE_C R45, R85, R84, RZ ;  /* 0x00000054552d723e */ /* 0x000fe400048070ff */
[----:B------:R-:W-:Y:S01]  /*8dc0*/  F2FP.SATFINITE.E4M3.F32.PACK_AB_MERGE_C R40, R41, R40, RZ ;  /* 0x000000282928723e */ /* 0x000fe200048070ff */
[----:B------:R-:W4:Y:S01]  /*8dd0*/  S2R R18, SR_TID.X ;  /* 0x0000000000127919 */ /* 0x000f220000002100 */
[----:B------:R-:W-:Y:S02]  /*8de0*/  F2FP.SATFINITE.E4M3.F32.PACK_AB_MERGE_C R41, R77, R76, RZ ;  /* 0x0000004c4d29723e */ /* 0x000fe400048070ff */
[----:B------:R-:W-:Y:S02]  /*8df0*/  F2FP.SATFINITE.E4M3.F32.PACK_AB_MERGE_C R38, R39, R38, RZ ;  /* 0x000000262726723e */ /* 0x000fe400048070ff */
[----:B------:R-:W-:-:S02]  /*8e00*/  F2FP.SATFINITE.E4M3.F32.PACK_AB_MERGE_C R42, R43, R42, RZ ;  /* 0x0000002a2b2a723e */ /* 0x000fc400048070ff */
[----:B------:R-:W-:Y:S02]  /*8e10*/  F2FP.SATFINITE.E4M3.F32.PACK_AB_MERGE_C R46, R47, R46, RZ ;  /* 0x0000002e2f2e723e */ /* 0x000fe400048070ff */
[----:B------:R-:W-:Y:S02]  /*8e20*/  F2FP.SATFINITE.E4M3.F32.PACK_AB_MERGE_C R50, R51, R50, RZ ;  /* 0x000000323332723e */ /* 0x000fe400048070ff */
[----:B------:R-:W-:Y:S02]  /*8e30*/  F2FP.SATFINITE.E4M3.F32.PACK_AB_MERGE_C R48, R49, R48, RZ ;  /* 0x000000303130723e */ /* 0x000fe400048070ff */
[----:B------:R-:W-:Y:S02]  /*8e40*/  F2FP.SATFINITE.E4M3.F32.PACK_AB_MERGE_C R32, R33, R32, RZ ;  /* 0x000000202120723e */ /* 0x000fe400048070ff */
[----:B------:R-:W-:Y:S01]  /*8e50*/  F2FP.SATFINITE.E4M3.F32.PACK_AB_MERGE_C R82, R83, R82, RZ ;  /* 0x000000525352723e */ /* 0x000fe200048070ff */
[C---:B0-----:R-:W-:Y:S01]  /*8e60*/  IMAD.SHL.U32 R4, R111.reuse, 0x200, RZ ;  /* 0x000002006f047824 */ /* 0x041fe200078e00ff */
[C---:B------:R-:W-:Y:S01]  /*8e70*/  LEA.HI R99, R111.reuse, 0x7a, RZ, 0x18 ;  /* 0x0000007a6f637811 */ /* 0x040fe200078fc0ff */
[----:B------:R-:W-:Y:S01]  /*8e80*/  IMAD.SHL.U32 R5, R111, 0x8, RZ ;  /* 0x000000086f057824 */ /* 0x000fe200078e00ff */
[----:B------:R-:W-:-:S02]  /*8e90*/  F2FP.SATFINITE.E4M3.F32.PACK_AB_MERGE_C R58, R59, R58, RZ ;  /* 0x0000003a3b3a723e */ /* 0x000fc400048070ff */
[----:B------:R-:W-:Y:S02]  /*8ea0*/  LOP3.LUT R4, R4, 0x1000, RZ, 0xc0, !PT ;  /* 0x0000100004047812 */ /* 0x000fe400078ec0ff */
[----:B-1----:R-:W-:Y:S02]  /*8eb0*/  LEA.HI R12, R9, 0x56, RZ, 0x18 ;  /* 0x00000056090c7811 */ /* 0x002fe400078fc0ff */
[C---:B------:R-:W-:Y:S02]  /*8ec0*/  LEA.HI R81, R111.reuse, 0x62, RZ, 0x18 ;  /* 0x000000626f517811 */ /* 0x040fe400078fc0ff */
[C---:B------:R-:W-:Y:S01]  /*8ed0*/  LEA.HI R101, R111.reuse, 0x76, RZ, 0x18 ;  /* 0x000000766f657811 */ /* 0x040fe200078fc0ff */
[C---:B-----5:R-:W-:Y:S01]  /*8ee0*/  IMAD.IADD R84, R2.reuse, 0x1, R99 ;  /* 0x0000000102547824 */ /* 0x060fe200078e0263 */
[----:B------:R-:W-:Y:S01]  /*8ef0*/  LEA.HI R103, R111, 0x5a, RZ, 0x18 ;  /* 0x0000005a6f677811 */ /* 0x000fe200078fc0ff */
[----:B------:R-:W-:Y:S01]  /*8f00*/  IMAD.IADD R76, R2, 0x1, R81 ;  /* 0x00000001024c7824 */ /* 0x000fe200078e0251 */
[----:B------:R-:W-:-:S02]  /*8f10*/  LOP3.LUT R99, R26, 0xffff, RZ, 0xc0, !PT ;  /* 0x0000ffff1a637812 */ /* 0x000fc400078ec0ff */
[----:B------:R-:W-:Y:S02]  /*8f20*/  LOP3.LUT R30, R30, 0xffff, RZ, 0xc0, !PT ;  /* 0x0000ffff1e1e7812 */ /* 0x000fe400078ec0ff */
[----:B------:R-:W-:Y:S01]  /*8f30*/  LOP3.LUT R34, R34, 0xffff, RZ, 0xc0, !PT ;  /* 0x0000ffff22227812 */ /* 0x000fe200078ec0ff */
[C---:B------:R-:W-:Y:S01]  /*8f40*/  IMAD.IADD R81, R2.reuse, 0x1, R101 ;  /* 0x0000000102517824 */ /* 0x040fe200078e0265 */
[----:B------:R-:W-:Y:S01]  /*8f50*/  F2FP.SATFINITE.E4M3.F32.PACK_AB_MERGE_C R39, R75, R74, RZ ;  /* 0x0000004a4b27723e */ /* 0x000fe200048070ff */
[----:B------:R-:W-:Y:S01]  /*8f60*/  IMAD.IADD R74, R2, 0x1, R103 ;  /* 0x00000001024a7824 */ /* 0x000fe200078e0267 */
[----:B------:R-:W-:Y:S02]  /*8f70*/  LOP3.LUT R101, R44, 0xffff, RZ, 0xc0, !PT ;  /* 0x0000ffff2c657812 */ /* 0x000fe400078ec0ff */
[----:B------:R-:W-:Y:S02]  /*8f80*/  PRMT R103, R34, 0x3340, R1 ;  /* 0x0000334022677816 */ /* 0x000fe40000000001 */
[----:B------:R-:W-:-:S02]  /*8f90*/  PRMT R44, R99, 0x3340, R30 ;  /* 0x00003340632c7816 */ /* 0x000fc4000000001e */
[----:B------:R-:W-:Y:S02]  /*8fa0*/  LOP3.LUT R102, R42, 0xffff, RZ, 0xc0, !PT ;  /* 0x0000ffff2a667812 */ /* 0x000fe400078ec0ff */
[----:B------:R-:W-:Y:S02]  /*8fb0*/  PRMT R44, R44, 0x5410, R103 ;  /* 0x000054102c2c7816 */ /* 0x000fe40000000067 */
[----:B------:R-:W-:Y:S02]  /*8fc0*/  LOP3.LUT R103, R46, 0xffff, RZ, 0xc0, !PT ;  /* 0x0000ffff2e677812 */ /* 0x000fe400078ec0ff */
[----:B------:R-:W-:Y:S02]  /*8fd0*/  LOP3.LUT R50, R50, 0xffff, RZ, 0xc0, !PT ;  /* 0x0000ffff32327812 */ /* 0x000fe400078ec0ff */
[----:B------:R-:W-:Y:S02]  /*8fe0*/  LOP3.LUT R5, R5, 0xf80, RZ, 0xc0, !PT ;  /* 0x00000f8005057812 */ /* 0x000fe400078ec0ff */
[----:B------:R-:W-:-:S02]  /*8ff0*/  LEA.HI R105, R111, 0x72, RZ, 0x18 ;  /* 0x000000726f697811 */ /* 0x000fc400078fc0ff */
[C---:B------:R-:W-:Y:S02]  /*9000*/  LEA.HI R11, R9.reuse, 0x52, RZ, 0x18 ;  /* 0x00000052090b7811 */ /* 0x040fe400078fc0ff */
[----:B------:R-:W-:Y:S02]  /*9010*/  LEA.HI R10, R9, 0x4e, RZ, 0x18 ;  /* 0x0000004e090a7811 */ /* 0x000fe400078fc0ff */
[----:B------:R-:W-:Y:S02]  /*9020*/  LOP3.LUT R48, R48, 0xffff, RZ, 0xc0, !PT ;  /* 0x0000ffff30307812 */ /* 0x000fe400078ec0ff */
[----:B------:R-:W-:Y:S02]  /*9030*/  LOP3.LUT R100, R40, 0xffff, RZ, 0xc0, !PT ;  /* 0x0000ffff28647812 */ /* 0x000fe400078ec0ff */
[----:B------:R-:W-:Y:S02]  /*9040*/  PRMT R107, R50, 0x3340, R1 ;  /* 0x00003340326b7816 */ /* 0x000fe40000000001 */
[----:B------:R-:W-:-:S02]  /*9050*/  PRMT R46, R102, 0x3340, R103 ;  /* 0x00003340662e7816 */ /* 0x000fc40000000067 */
[----:B------:R-:W-:Y:S02]  /*9060*/  F2FP.SATFINITE.E4M3.F32.PACK_AB_MERGE_C R28, R63, R62, RZ ;  /* 0x0000003e3f1c723e */ /* 0x000fe400048070ff */
[----:B------:R-:W-:Y:S02]  /*9070*/  F2FP.SATFINITE.E4M3.F32.PACK_AB_MERGE_C R31, R67, R66, RZ ;  /* 0x00000042431f723e */ /* 0x000fe400048070ff */
[----:B------:R-:W-:Y:S01]  /*9080*/  LOP3.LUT R83, R32, 0xffff, RZ, 0xc0, !PT ;  /* 0x0000ffff20537812 */ /* 0x000fe200078ec0ff */
[----:B------:R-:W-:Y:S01]  /*9090*/  IMAD.IADD R80, R2, 0x1, R105 ;  /* 0x0000000102507824 */ /* 0x000fe200078e0269 */
[----:B----4-:R-:W-:Y:S02]  /*90a0*/  LEA.HI R22, R21, 0x12, RZ, 0x18 ;  /* 0x0000001215167811 */ /* 0x010fe400078fc0ff */
[----:B------:R-:W-:Y:S02]  /*90b0*/  F2FP.SATFINITE.E4M3.F32.PACK_AB_MERGE_C R43, R79, R78, RZ ;  /* 0x0000004e4f2b723e */ /* 0x000fe400048070ff */
[----:B------:R-:W-:-:S02]  /*90c0*/  PRMT R105, R48, 0x3340, R1 ;  /* 0x0000334030697816 */ /* 0x000fc40000000001 */
[----:B------:R-:W-:Y:S02]  /*90d0*/  PRMT R26, R100, 0x3340, R101 ;  /* 0x00003340641a7816 */ /* 0x000fe40000000065 */
[----:B------:R-:W-:Y:S02]  /*90e0*/  PRMT R46, R46, 0x5410, R107 ;  /* 0x000054102e2e7816 */ /* 0x000fe4000000006b */
[----:B------:R-:W-:Y:S02]  /*90f0*/  F2FP.SATFINITE.E4M3.F32.PACK_AB_MERGE_C R60, R61, R60, RZ ;  /* 0x0000003c3d3c723e */ /* 0x000fe400048070ff */
[----:B------:R-:W-:Y:S02]  /*9100*/  PRMT R8, R83, 0x3340, R0 ;  /* 0x0000334053087816 */ /* 0x000fe40000000000 */
[----:B------:R-:W-:Y:S02]  /*9110*/  LEA.HI R79, R111, 0x6a, RZ, 0x18 ;  /* 0x0000006a6f4f7811 */ /* 0x000fe400078fc0ff */
[----:B------:R-:W-:-:S02]  /*9120*/  LOP3.LUT R58, R58, 0xffff, RZ, 0xc0, !PT ;  /* 0x0000ffff3a3a7812 */ /* 0x000fc400078ec0ff */
[----:B------:R-:W-:Y:S02]  /*9130*/  LOP3.LUT R107, R28, 0xffff, RZ, 0xc0, !PT ;  /* 0x0000ffff1c6b7812 */ /* 0x000fe400078ec0ff */
[----:B------:R-:W-:Y:S02]  /*9140*/  LOP3.LUT R31, R31, 0xffff, RZ, 0xc0, !PT ;  /* 0x0000ffff1f1f7812 */ /* 0x000fe400078ec0ff */
[----:B------:R-:W-:Y:S02]  /*9150*/  LEA.HI R85, R111, 0x6e, RZ, 0x18 ;  /* 0x0000006e6f557811 */ /* 0x000fe400078fc0ff */
[----:B------:R-:W-:Y:S01]  /*9160*/  F2FP.SATFINITE.E4M3.F32.PACK_AB_MERGE_C R47, R87, R86, RZ ;  /* 0x00000056572f723e */ /* 0x000fe200048070ff */
[----:B------:R-:W-:Y:S01]  /*9170*/  IMAD.IADD R86, R2, 0x1, R22 ;  /* 0x0000000102567824 */ /* 0x000fe200078e0216 */
[----:B------:R-:W-:Y:S02]  /*9180*/  PRMT R26, R26, 0x5410, R105 ;  /* 0x000054101a1a7816 */ /* 0x000fe40000000069 */
[----:B------:R-:W-:Y:S01]  /*9190*/  LOP3.LUT R28, R41, 0xffff, RZ, 0xc0, !PT ;  /* 0x0000ffff291c7812 */ /* 0x000fe200078ec0ff */
[----:B------:R-:W-:Y:S01]  /*91a0*/  IMAD.IADD R78, R2, 0x1, R79 ;  /* 0x00000001024e7824 */ /* 0x000fe200078e024f */
[----:B------:R-:W-:-:S02]  /*91b0*/  F2FP.SATFINITE.E4M3.F32.PACK_AB_MERGE_C R36, R37, R36, RZ ;  /* 0x000000242524723e */ /* 0x000fc400048070ff */
[----:B------:R-:W-:Y:S02]  /*91c0*/  F2FP.SATFINITE.E4M3.F32.PACK_AB_MERGE_C R56, R57, R56, RZ ;  /* 0x000000383938723e */ /* 0x000fe400048070ff */
[----:B------:R-:W-:Y:S02]  /*91d0*/  F2FP.SATFINITE.E4M3.F32.PACK_AB_MERGE_C R29, R65, R64, RZ ;  /* 0x00000040411d723e */ /* 0x000fe400048070ff */
[----:B------:R-:W-:Y:S02]  /*91e0*/  PRMT R95, R95, 0x5410, R8 ;  /* 0x000054105f5f7816 */ /* 0x000fe40000000008 */
[C---:B------:R-:W-:Y:S02]  /*91f0*/  LEA.HI R19, R21.reuse, 0x1a, RZ, 0x18 ;  /* 0x0000001a15137811 */ /* 0x040fe400078fc0ff */
[C---:B------:R-:W-:Y:S02]  /*9200*/  LEA.HI R20, R21.reuse, 0x16, RZ, 0x18 ;  /* 0x0000001615147811 */ /* 0x040fe400078fc0ff */
[----:B------:R-:W-:-:S02]  /*9210*/  LEA.HI R88, R21, 0xe, RZ, 0x18 ;  /* 0x0000000e15587811 */ /* 0x000fc400078fc0ff */
[C---:B------:R-:W-:Y:S02]  /*9220*/  LEA.HI R23, R21.reuse, 0xa, RZ, 0x18 ;  /* 0x0000000a15177811 */ /* 0x040fe400078fc0ff */
[----:B------:R-:W-:Y:S02]  /*9230*/  LEA.HI R22, R21, 0x6, RZ, 0x18 ;  /* 0x0000000615167811 */ /* 0x000fe400078fc0ff */
[----:B------:R-:W-:Y:S02]  /*9240*/  LOP3.LUT R105, R60, 0xffff, RZ, 0xc0, !PT ;  /* 0x0000ffff3c697812 */ /* 0x000fe400078ec0ff */
[----:B------:R-:W-:Y:S02]  /*9250*/  PRMT R41, R31, 0x3340, R2 ;  /* 0x000033401f297816 */ /* 0x000fe40000000002 */
[----:B------:R-:W-:Y:S01]  /*9260*/  PRMT R42, R58, 0x3340, R107 ;  /* 0x000033403a2a7816 */ /* 0x000fe2000000006b */
[C---:B------:R-:W-:Y:S01]  /*9270*/  IMAD.IADD R79, R2.reuse, 0x1, R85 ;  /* 0x00000001024f7824 */ /* 0x040fe200078e0255 */
[----:B------:R-:W-:Y:S01]  /*9280*/  F2FP.SATFINITE.E4M3.F32.PACK_AB_MERGE_C R37, R73, R72, RZ ;  /* 0x000000484925723e */ /* 0x000fe200048070ff */
[C---:B------:R-:W-:Y:S01]  /*9290*/  IMAD.IADD R87, R2.reuse, 0x1, R88 ;  /* 0x0000000102577824 */ /* 0x040fe200078e0258 */
[----:B------:R-:W-:Y:S01]  /*92a0*/  LEA.HI R21, R21, 0x2, RZ, 0x18 ;  /* 0x0000000215157811 */ /* 0x000fe200078fc0ff */
[C---:B------:R-:W-:Y:S01]  /*92b0*/  IMAD.IADD R90, R2.reuse, 0x1, R23 ;  /* 0x00000001025a7824 */ /* 0x040fe200078e0217 */
[----:B------:R-:W-:Y:S01]  /*92c0*/  LOP3.LUT R39, R39, 0xffff, RZ, 0xc0, !PT ;  /* 0x0000ffff27277812 */ /* 0x000fe200078ec0ff */
[C---:B------:R-:W-:Y:S01]  /*92d0*/  IMAD.IADD R92, R2.reuse, 0x1, R22 ;  /* 0x00000001025c7824 */ /* 0x040fe200078e0216 */
[----:B------:R-:W-:Y:S01]  /*92e0*/  LOP3.LUT R60, R43, 0xffff, RZ, 0xc0, !PT ;  /* 0x0000ffff2b3c7812 */ /* 0x000fe200078ec0ff */
[----:B------:R-:W-:Y:S01]  /*92f0*/  IMAD.IADD R98, R2, 0x1, R21 ;  /* 0x0000000102627824 */ /* 0x000fe200078e0215 */
[----:B------:R-:W-:Y:S01]  /*9300*/  LOP3.LUT R82, R82, 0xffff, RZ, 0xc0, !PT ;  /* 0x0000ffff52527812 */ /* 0x000fe200078ec0ff */
[C---:B------:R-:W-:Y:S01]  /*9310*/  IMAD.IADD R19, R2.reuse, 0x1, R19 ;  /* 0x0000000102137824 */ /* 0x040fe200078e0213 */
[C---:B------:R-:W-:Y:S01]  /*9320*/  LEA.HI R13, R15.reuse, 0x32, RZ, 0x18 ;  /* 0x000000320f0d7811 */ /* 0x040fe200078fc0ff */
[----:B------:R-:W-:Y:S01]  /*9330*/  IMAD.IADD R20, R2, 0x1, R20 ;  /* 0x0000000102147824 */ /* 0x000fe200078e0214 */
[----:B------:R-:W-:-:S02]  /*9340*/  LEA.HI R14, R15, 0x2e, RZ, 0x18 ;  /* 0x0000002e0f0e7811 */ /* 0x000fc400078fc0ff */
[----:B------:R-:W-:Y:S01]  /*9350*/  LEA.HI R16, R18, 0x26, RZ, 0x18 ;  /* 0x0000002612107811 */ /* 0x000fe200078fc0ff */
[----:B------:R-:W-:Y:S01]  /*9360*/  IMAD.IADD R13, R2, 0x1, R13 ;  /* 0x00000001020d7824 */ /* 0x000fe200078e020d */
[----:B------:R-:W-:Y:S01]  /*9370*/  LEA.HI R17, R18, 0x22, RZ, 0x18 ;  /* 0x0000002212117811 */ /* 0x000fe200078fc0ff */
[C---:B------:R-:W-:Y:S01]  /*9380*/  IMAD.IADD R14, R2.reuse, 0x1, R14 ;  /* 0x00000001020e7824 */ /* 0x040fe200078e020e */
[----:B------:R-:W-:Y:S01]  /*9390*/  SHF.R.U32.HI R83, RZ, 0x8, R83 ;  /* 0x00000008ff537819 */ /* 0x000fe20000011653 */
[C---:B------:R-:W-:Y:S01]  /*93a0*/  IMAD.IADD R16, R2.reuse, 0x1, R16 ;  /* 0x0000000102107824 */ /* 0x040fe200078e0210 */
[----:B------:R-:W-:Y:S01]  /*93b0*/  LEA.HI R15, R15, 0x2a, RZ, 0x18 ;  /* 0x0000002a0f0f7811 */ /* 0x000fe200078fc0ff */
[----:B------:R-:W-:Y:S01]  /*93c0*/  IMAD.IADD R17, R2, 0x1, R17 ;  /* 0x0000000102117824 */ /* 0x000fe200078e0211 */
[----:B------:R-:W-:Y:S02]  /*93d0*/  LEA.HI R18, R18, 0x1e, RZ, 0x18 ;  /* 0x0000001e12127811 */ /* 0x000fe400078fc0ff */
[C---:B------:R-:W-:Y:S01]  /*93e0*/  LEA.HI R75, R111.reuse, 0x5e, RZ, 0x18 ;  /* 0x0000005e6f4b7811 */ /* 0x040fe200078fc0ff */
[C---:B------:R-:W-:Y:S01]  /*93f0*/  IMAD.IADD R15, R2.reuse, 0x1, R15 ;  /* 0x00000001020f7824 */ /* 0x040fe200078e020f */
[C---:B------:R-:W-:Y:S01]  /*9400*/  LEA.HI R77, R111.reuse, 0x66, RZ, 0x18 ;  /* 0x000000666f4d7811 */ /* 0x040fe200078fc0ff */
[----:B------:R-:W-:Y:S01]  /*9410*/  IMAD.IADD R18, R2, 0x1, R18 ;  /* 0x0000000102127824 */ /* 0x000fe200078e0212 */
[----:B------:R-:W-:-:S02]  /*9420*/  LEA.HI R85, R111, 0x7e, RZ, 0x18 ;  /* 0x0000007e6f557811 */ /* 0x000fc400078fc0ff */
[----:B------:R-:W-:Y:S02]  /*9430*/  SHF.R.U32.HI R34, RZ, 0x8, R34 ;  /* 0x00000008ff227819 */ /* 0x000fe40000011622 */
[----:B------:R-:W-:Y:S02]  /*9440*/  LOP3.LUT R29, R29, 0xffff, RZ, 0xc0, !PT ;  /* 0x0000ffff1d1d7812 */ /* 0x000fe400078ec0ff */
[----:B------:R-:W-:Y:S02]  /*9450*/  LOP3.LUT R56, R56, 0xffff, RZ, 0xc0, !PT ;  /* 0x0000ffff38387812 */ /* 0x000fe400078ec0ff */
[----:B------:R-:W-:Y:S02]  /*9460*/  PRMT R42, R42, 0x5410, R41 ;  /* 0x000054102a2a7816 */ /* 0x000fe40000000029 */
[----:B------:R-:W-:Y:S02]  /*9470*/  SHF.R.U32.HI R100, RZ, 0x8, R100 ;  /* 0x00000008ff647819 */ /* 0x000fe40000011664 */
[----:B------:R-:W-:-:S02]  /*9480*/  SHF.R.U32.HI R101, RZ, 0x8, R101 ;  /* 0x00000008ff657819 */ /* 0x000fc40000011665 */
[----:B------:R-:W-:Y:S02]  /*9490*/  LOP3.LUT R37, R37, 0xffff, RZ, 0xc0, !PT ;  /* 0x0000ffff25257812 */ /* 0x000fe400078ec0ff */
[----:B------:R-:W-:Y:S02]  /*94a0*/  PRMT R108, R82, 0x3340, R1 ;  /* 0x00003340526c7816 */ /* 0x000fe40000000001 */
[----:B------:R-:W-:Y:S02]  /*94b0*/  PRMT R41, R39, 0x3340, R60 ;  /* 0x0000334027297816 */ /* 0x000fe4000000003c */
[----:B------:R-:W-:Y:S02]  /*94c0*/  SHF.R.U32.HI R102, RZ, 0x8, R102 ;  /* 0x00000008ff667819 */ /* 0x000fe40000011666 */
[----:B------:R-:W-:Y:S02]  /*94d0*/  SHF.R.U32.HI R103, RZ, 0x8, R103 ;  /* 0x00000008ff677819 */ /* 0x000fe40000011667 */
[----:B------:R-:W-:-:S02]  /*94e0*/  F2FP.SATFINITE.E4M3.F32.PACK_AB_MERGE_C R52, R53, R52, RZ ;  /* 0x000000343534723e */ /* 0x000fc400048070ff */
[----:B------:R-:W-:Y:S02]  /*94f0*/  F2FP.SATFINITE.E4M3.F32.PACK_AB_MERGE_C R54, R55, R54, RZ ;  /* 0x000000363736723e */ /* 0x000fe400048070ff */
[----:B------:R-:W-:Y:S02]  /*9500*/  F2FP.SATFINITE.E4M3.F32.PACK_AB_MERGE_C R68, R69, R68, RZ ;  /* 0x000000444544723e */ /* 0x000fe400048070ff */
[----:B------:R-:W-:Y:S02]  /*9510*/  F2FP.SATFINITE.E4M3.F32.PACK_AB_MERGE_C R70, R71, R70, RZ ;  /* 0x000000464746723e */ /* 0x000fe400048070ff */
[----:B------:R-:W-:Y:S01]  /*9520*/  LOP3.LUT R104, R83, 0xffff, RZ, 0xc0, !PT ;  /* 0x0000ffff53687812 */ /* 0x000fe200078ec0ff */
[C---:B------:R-:W-:Y:S01]  /*9530*/  IMAD.IADD R75, R2.reuse, 0x1, R75 ;  /* 0x00000001024b7824 */ /* 0x040fe200078e024b */
[C---:B------:R-:W-:Y:S01]  /*9540*/  LOP3.LUT R97, R2.reuse, R0, RZ, 0xfc, !PT ;  /* 0x0000000002617212 */ /* 0x040fe200078efcff */
[C---:B------:R-:W-:Y:S01]  /*9550*/  IMAD.IADD R77, R2.reuse, 0x1, R77 ;  /* 0x00000001024d7824 */ /* 0x040fe200078e024d */
[C-C-:B------:R-:W-:Y:S01]  /*9560*/  LOP3.LUT R93, R2.reuse, 0x4, R0.reuse, 0xfe, !PT ;  /* 0x00000004025d7812 */ /* 0x140fe200078efe00 */
[C---:B------:R-:W-:Y:S01]  /*9570*/  IMAD.IADD R85, R2.reuse, 0x1, R85 ;  /* 0x0000000102557824 */ /* 0x040fe200078e0255 */
[----:B------:R-:W-:-:S02]  /*9580*/  LOP3.LUT R91, R2, 0x8, R0, 0xfe, !PT ;  /* 0x00000008025b7812 */ /* 0x000fc400078efe00 */
[C-C-:B------:R-:W-:Y:S02]  /*9590*/  LOP3.LUT R89, R2.reuse, 0xc, R0.reuse, 0xfe, !PT ;  /* 0x0000000c02597812 */ /* 0x140fe400078efe00 */
[C-C-:B------:R-:W-:Y:S02]  /*95a0*/  LOP3.LUT R88, R2.reuse, 0x10, R0.reuse, 0xfe, !PT ;  /* 0x0000001002587812 */ /* 0x140fe400078efe00 */
[C-C-:B------:R-:W-:Y:S02]  /*95b0*/  LOP3.LUT R21, R2.reuse, 0x14, R0.reuse, 0xfe, !PT ;  /* 0x0000001402157812 */ /* 0x140fe400078efe00 */
[C-C-:B------:R-:W-:Y:S02]  /*95c0*/  LOP3.LUT R22, R2.reuse, 0x18, R0.reuse, 0xfe, !PT ;  /* 0x0000001802167812 */ /* 0x140fe400078efe00 */
[C-C-:B------:R-:W-:Y:S02]  /*95d0*/  LOP3.LUT R23, R2.reuse, 0x1c, R0.reuse, 0xfe, !PT ;  /* 0x0000001c02177812 */ /* 0x140fe400078efe00 */
        /* <DEDUP_REMOVED lines=10> */
[----:B------:R-:W-:Y:S02]  /*9680*/  LOP3.LUT R59, R2, 0x4c, R0, 0xfe, !PT ;  /* 0x0000004c023b7812 */ /* 0x000fe400078efe00 */
[----:B--2---:R-:W-:Y:S02]  /*9690*/  IADD3 R6, R4, UR16, R7 ;  /* 0x0000001004067c10 */ /* 0x004fe4000fffe007 */
[----:B------:R-:W-:-:S02]  /*96a0*/  SHF.R.U32.HI R4, RZ, 0x8, R3 ;  /* 0x00000008ff047819 */ /* 0x000fc40000011603 */
[----:B------:R-:W-:Y:S02]  /*96b0*/  SHF.R.U32.HI R3, RZ, 0x8, R24 ;  /* 0x00000008ff037819 */ /* 0x000fe40000011618 */
[----:B------:R-:W-:Y:S02]  /*96c0*/  LOP3.LUT R4, R4, 0xffff, RZ, 0xc0, !PT ;  /* 0x0000ffff04047812 */ /* 0x000fe400078ec0ff */
[----:B------:R-:W-:Y:S01]  /*96d0*/  LOP3.LUT R7, R3, 0xffff, RZ, 0xc0, !PT ;  /* 0x0000ffff03077812 */ /* 0x000fe200078ec0ff */
[----:B------:R-:W-:Y:S02]  /*96e0*/  IMAD.IADD R3, R5, 0x1, R6 ;  /* 0x0000000105037824 */ /* 0x000fe400078e0206 */
[C---:B------:R-:W-:Y:S01]  /*96f0*/  IMAD.IADD R5, R2.reuse, 0x1, R11 ;  /* 0x0000000102057824 */ /* 0x040fe200078e020b */
[----:B------:R-:W-:Y:S01]  /*9700*/  PRMT R96, R7, 0x3340, R4 ;  /* 0x0000334007607816 */ /* 0x000fe20000000004 */
[C---:B------:R-:W-:Y:S01]  /*9710*/  IMAD.IADD R4, R2.reuse, 0x1, R12 ;  /* 0x0000000102047824 */ /* 0x040fe200078e020c */
[C---:B------:R-:W-:Y:S01]  /*9720*/  LEA.HI R11, R9.reuse, 0x4a, RZ, 0x18 ;  /* 0x0000004a090b7811 */ /* 0x040fe200078fc0ff */
[----:B------:R-:W0:Y:S01]  /*9730*/  S2R R12, SR_TID.X ;  /* 0x00000000000c7919 */ /* 0x000e220000002100 */
[----:B------:R-:W-:Y:S01]  /*9740*/  IMAD.IADD R6, R2, 0x1, R10 ;  /* 0x0000000102067824 */ /* 0x000fe200078e020a */
[----:B------:R-:W-:-:S02]  /*9750*/  LEA.HI R10, R9, 0x46, RZ, 0x18 ;  /* 0x00000046090a7811 */ /* 0x000fc400078fc0ff */
[C---:B------:R-:W-:Y:S01]  /*9760*/  IMAD.IADD R7, R2.reuse, 0x1, R11 ;  /* 0x0000000102077824 */ /* 0x040fe200078e020b */
[----:B------:R-:W-:Y:S02]  /*9770*/  LEA.HI R9, R9, 0x42, RZ, 0x18 ;  /* 0x0000004209097811 */ /* 0x000fe400078fc0ff */
[C---:B------:R-:W-:Y:S01]  /*9780*/  IMAD.IADD R8, R2.reuse, 0x1, R10 ;  /* 0x0000000102087824 */ /* 0x040fe200078e020a */
[C-C-:B------:R-:W-:Y:S02]  /*9790*/  LOP3.LUT R24, R2.reuse, 0x20, R0.reuse, 0xfe, !PT ;  /* 0x0000002002187812 */ /* 0x140fe400078efe00 */
[C-C-:B------:R-:W-:Y:S01]  /*97a0*/  LOP3.LUT R61, R2.reuse, 0x50, R0.reuse, 0xfe, !PT ;  /* 0x00000050023d7812 */ /* 0x140fe200078efe00 */
[C---:B------:R-:W-:Y:S01]  /*97b0*/  IMAD.IADD R9, R2.reuse, 0x1, R9 ;  /* 0x0000000102097824 */ /* 0x040fe200078e0209 */
        /* <DEDUP_REMOVED lines=8> */
[C---:B0-----:R-:W-:Y:S02]  /*9840*/  LEA.HI R10, R12.reuse, 0x3e, RZ, 0x18 ;  /* 0x0000003e0c0a7811 */ /* 0x041fe400078fc0ff */
[C---:B------:R-:W-:Y:S02]  /*9850*/  LEA.HI R11, R12.reuse, 0x3a, RZ, 0x18 ;  /* 0x0000003a0c0b7811 */ /* 0x040fe400078fc0ff */
[----:B------:R-:W-:Y:S01]  /*9860*/  LEA.HI R12, R12, 0x36, RZ, 0x18 ;  /* 0x000000360c0c7811 */ /* 0x000fe200078fc0ff */
[C---:B------:R-:W-:Y:S01]  /*9870*/  IMAD.IADD R10, R2.reuse, 0x1, R10 ;  /* 0x00000001020a7824 */ /* 0x040fe200078e020a */
[C-C-:B------:R-:W-:Y:S01]  /*9880*/  LOP3.LUT R72, R2.reuse, 0x74, R0.reuse, 0xfe, !PT ;  /* 0x0000007402487812 */ /* 0x140fe200078efe00 */
[C---:B------:R-:W-:Y:S01]  /*9890*/  IMAD.IADD R11, R2.reuse, 0x1, R11 ;  /* 0x00000001020b7824 */ /* 0x040fe200078e020b */
[C---:B------:R-:W-:Y:S01]  /*98a0*/  LOP3.LUT R73, R2.reuse, 0x78, R0, 0xfe, !PT ;  /* 0x0000007802497812 */ /* 0x040fe200078efe00 */
[----:B------:R-:W-:Y:S01]  /*98b0*/  IMAD.IADD R12, R2, 0x1, R12 ;  /* 0x00000001020c7824 */ /* 0x000fe200078e020c */
[----:B------:R-:W-:-:S02]  /*98c0*/  SHF.R.U32.HI R99, RZ, 0x8, R99 ;  /* 0x00000008ff637819 */ /* 0x000fc40000011663 */
[----:B------:R-:W-:Y:S02]  /*98d0*/  SHF.R.U32.HI R30, RZ, 0x8, R30 ;  /* 0x00000008ff1e7819 */ /* 0x000fe4000001161e */
[----:B------:R-:W-:Y:S02]  /*98e0*/  LOP3.LUT R106, R34, 0xffff, RZ, 0xc0, !PT ;  /* 0x0000ffff226a7812 */ /* 0x000fe400078ec0ff */
[----:B------:R-:W-:Y:S02]  /*98f0*/  SHF.R.U32.HI R48, RZ, 0x8, R48 ;  /* 0x00000008ff307819 */ /* 0x000fe40000011630 */
[----:B------:R-:W-:Y:S02]  /*9900*/  LOP3.LUT R0, R2, 0x7c, R0, 0xfe, !PT ;  /* 0x0000007c02007812 */ /* 0x000fe400078efe00 */
[----:B------:R-:W-:Y:S02]  /*9910*/  PRMT R109, R29, 0x3340, R2 ;  /* 0x000033401d6d7816 */ /* 0x000fe40000000002 */
[----:B------:R-:W-:-:S02]  /*9920*/  PRMT R40, R56, 0x3340, R105 ;  /* 0x0000334038287816 */ /* 0x000fc40000000069 */
[----:B------:R-:W-:Y:S02]  /*9930*/  SHF.R.U32.HI R50, RZ, 0x8, R50 ;  /* 0x00000008ff327819 */ /* 0x000fe40000011632 */
[----:B------:R-:W-:Y:S02]  /*9940*/  LOP3.LUT R101, R101, 0xffff, RZ, 0xc0, !PT ;  /* 0x0000ffff65657812 */ /* 0x000fe400078ec0ff */
[----:B------:R-:W-:Y:S02]  /*9950*/  LOP3.LUT R100, R100, 0xffff, RZ, 0xc0, !PT ;  /* 0x0000ffff64647812 */ /* 0x000fe400078ec0ff */
[----:B------:R-:W-:Y:S02]  /*9960*/  PRMT R2, R37, 0x3340, R28 ;  /* 0x0000334025027816 */ /* 0x000fe4000000001c */
[----:B------:R-:W-:Y:S02]  /*9970*/  PRMT R34, R41, 0x5410, R108 ;  /* 0x0000541029227816 */ /* 0x000fe4000000006c */
[----:B------:R-:W-:-:S02]  /*9980*/  LOP3.LUT R103, R103, 0xffff, RZ, 0xc0, !PT ;  /* 0x0000ffff67677812 */ /* 0x000fc400078ec0ff */
[----:B------:R-:W-:Y:S02]  /*9990*/  LOP3.LUT R102, R102, 0xffff, RZ, 0xc0, !PT ;  /* 0x0000ffff66667812 */ /* 0x000fe400078ec0ff */
[----:B------:R-:W-:Y:S02]  /*99a0*/  SHF.R.U32.HI R56, RZ, 0x8, R56 ;  /* 0x00000008ff387819 */ /* 0x000fe40000011638 */
[----:B------:R-:W-:Y:S02]  /*99b0*/  SHF.R.U32.HI R105, RZ, 0x8, R105 ;  /* 0x00000008ff697819 */ /* 0x000fe40000011669 */
[----:B------:R-:W-:Y:S02]  /*99c0*/  SHF.R.U32.HI R58, RZ, 0x8, R58 ;  /* 0x00000008ff3a7819 */ /* 0x000fe4000001163a */
[----:B------:R-:W-:Y:S02]  /*99d0*/  SHF.R.U32.HI R107, RZ, 0x8, R107 ;  /* 0x00000008ff6b7819 */ /* 0x000fe4000001166b */
[----:B------:R-:W-:-:S02]  /*99e0*/  SHF.R.U32.HI R39, RZ, 0x8, R39 ;  /* 0x00000008ff277819 */ /* 0x000fc40000011627 */
[----:B------:R-:W-:Y:S02]  /*99f0*/  SHF.R.U32.HI R60, RZ, 0x8, R60 ;  /* 0x00000008ff3c7819 */ /* 0x000fe4000001163c */
[----:B------:R-:W-:Y:S02]  /*9a00*/  PRMT R41, R104, 0x3340, R1 ;  /* 0x0000334068297816 */ /* 0x000fe40000000001 */
[----:B------:R-:W-:Y:S02]  /*9a10*/  SHF.R.U32.HI R29, RZ, 0x8, R29 ;  /* 0x00000008ff1d7819 */ /* 0x000fe4000001161d */
[----:B------:R-:W-:Y:S02]  /*9a20*/  SHF.R.U32.HI R31, RZ, 0x8, R31 ;  /* 0x00000008ff1f7819 */ /* 0x000fe4000001161f */
[----:B------:R-:W-:Y:S02]  /*9a30*/  SHF.R.U32.HI R37, RZ, 0x8, R37 ;  /* 0x00000008ff257819 */ /* 0x000fe40000011625 */
[----:B------:R-:W-:-:S02]  /*9a40*/  SHF.R.U32.HI R28, RZ, 0x8, R28 ;  /* 0x00000008ff1c7819 */ /* 0x000fc4000001161c */
[----:B------:R-:W-:Y:S02]  /*9a50*/  SHF.R.U32.HI R82, RZ, 0x8, R82 ;  /* 0x00000008ff527819 */ /* 0x000fe40000011652 */
[----:B------:R-:W-:Y:S02]  /*9a60*/  LOP3.LUT R30, R30, 0xffff, RZ, 0xc0, !PT ;  /* 0x0000ffff1e1e7812 */ /* 0x000fe400078ec0ff */
[----:B------:R-:W-:Y:S02]  /*9a70*/  LOP3.LUT R99, R99, 0xffff, RZ, 0xc0, !PT ;  /* 0x0000ffff63637812 */ /* 0x000fe400078ec0ff */
[----:B------:R-:W-:Y:S02]  /*9a80*/  PRMT R43, R106, 0x3340, R1 ;  /* 0x000033406a2b7816 */ /* 0x000fe40000000001 */
[----:B------:R-:W-:Y:S02]  /*9a90*/  LOP3.LUT R104, R48, 0xffff, RZ, 0xc0, !PT ;  /* 0x0000ffff30687812 */ /* 0x000fe400078ec0ff */
[----:B------:R-:W-:-:S02]  /*9aa0*/  LOP3.LUT R106, R50, 0xffff, RZ, 0xc0, !PT ;  /* 0x0000ffff326a7812 */ /* 0x000fc400078ec0ff */
[----:B------:R-:W-:Y:S02]  /*9ab0*/  PRMT R48, R100, 0x3340, R101 ;  /* 0x0000334064307816 */ /* 0x000fe40000000065 */
[----:B------:R-:W-:Y:S02]  /*9ac0*/  PRMT R50, R102, 0x3340, R103 ;  /* 0x0000334066327816 */ /* 0x000fe40000000067 */
[----:B------:R-:W-:Y:S02]  /*9ad0*/  LOP3.LUT R105, R105, 0xffff, RZ, 0xc0, !PT ;  /* 0x0000ffff69697812 */ /* 0x000fe400078ec0ff */
[----:B------:R-:W-:Y:S02]  /*9ae0*/  LOP3.LUT R56, R56, 0xffff, RZ, 0xc0, !PT ;  /* 0x0000ffff38387812 */ /* 0x000fe400078ec0ff */
[----:B------:R-:W-:Y:S02]  /*9af0*/  LOP3.LUT R107, R107, 0xffff, RZ, 0xc0, !PT ;  /* 0x0000ffff6b6b7812 */ /* 0x000fe400078ec0ff */
[----:B------:R-:W-:-:S02]  /*9b00*/  LOP3.LUT R58, R58, 0xffff, RZ, 0xc0, !PT ;  /* 0x0000ffff3a3a7812 */ /* 0x000fc400078ec0ff */
[----:B------:R-:W-:Y:S02]  /*9b10*/  LOP3.LUT R60, R60, 0xffff, RZ, 0xc0, !PT ;  /* 0x0000ffff3c3c7812 */ /* 0x000fe400078ec0ff */
[----:B------:R-:W-:Y:S02]  /*9b20*/  LOP3.LUT R101, R39, 0xffff, RZ, 0xc0, !PT ;  /* 0x0000ffff27657812 */ /* 0x000fe400078ec0ff */
[----:B------:R-:W-:Y:S02]  /*9b30*/  LOP3.LUT R100, R29, 0xffff, RZ, 0xc0, !PT ;  /* 0x0000ffff1d647812 */ /* 0x000fe400078ec0ff */
[----:B------:R-:W-:Y:S02]  /*9b40*/  LOP3.LUT R102, R31, 0xffff, RZ, 0xc0, !PT ;  /* 0x0000ffff1f667812 */ /* 0x000fe400078ec0ff */
[----:B------:R-:W-:Y:S02]  /*9b50*/  LOP3.LUT R28, R28, 0xffff, RZ, 0xc0, !PT ;  /* 0x0000ffff1c1c7812 */ /* 0x000fe400078ec0ff */
[----:B------:R-:W-:-:S02]  /*9b60*/  LOP3.LUT R37, R37, 0xffff, RZ, 0xc0, !PT ;  /* 0x0000ffff25257812 */ /* 0x000fc400078ec0ff */
[----:B------:R-:W-:Y:S02]  /*9b70*/  LOP3.LUT R82, R82, 0xffff, RZ, 0xc0, !PT ;  /* 0x0000ffff52527812 */ /* 0x000fe400078ec0ff */
[----:B------:R-:W-:Y:S02]  /*9b80*/  PRMT R30, R99, 0x3340, R30 ;  /* 0x00003340631e7816 */ /* 0x000fe4000000001e */
[----:B------:R-:W-:Y:S02]  /*9b90*/  PRMT R29, R56, 0x3340, R105 ;  /* 0x00003340381d7816 */ /* 0x000fe40000000069 */
[----:B------:R-:W-:Y:S02]  /*9ba0*/  PRMT R31, R58, 0x3340, R107 ;  /* 0x000033403a1f7816 */ /* 0x000fe4000000006b */
[----:B------:R-:W-:Y:S02]  /*9bb0*/  PRMT R60, R101, 0x3340, R60 ;  /* 0x00003340653c7816 */ /* 0x000fe4000000003c */
[----:B------:R-:W-:-:S02]  /*9bc0*/  PRMT R56, R100, 0x3340, R1 ;  /* 0x0000334064387816 */ /* 0x000fc40000000001 */
[--C-:B------:R-:W-:Y:S02]  /*9bd0*/  PRMT R58, R102, 0x3340, R1.reuse ;  /* 0x00003340663a7816 */ /* 0x100fe40000000001 */
[----:B------:R-:W-:Y:S02]  /*9be0*/  PRMT R39, R37, 0x3340, R28 ;  /* 0x0000334025277816 */ /* 0x000fe4000000001c */
[----:B------:R-:W-:Y:S02]  /*9bf0*/  PRMT R101, R82, 0x3340, R1 ;  /* 0x0000334052657816 */ /* 0x000fe40000000001 */
[----:B------:R-:W-:Y:S02]  /*9c00*/  PRMT R41, R96, 0x5410, R41 ;  /* 0x0000541060297816 */ /* 0x000fe40000000029 */
[----:B------:R-:W-:Y:S02]  /*9c10*/  PRMT R82, R30, 0x5410, R43 ;  /* 0x000054101e527816 */ /* 0x000fe4000000002b */
[----:B------:R-:W-:-:S02]  /*9c20*/  LOP3.LUT R36, R36, 0xffff, RZ, 0xc0, !PT ;  /* 0x0000ffff24247812 */ /* 0x000fc400078ec0ff */
[----:B------:R-:W-:Y:S02]  /*9c30*/  LOP3.LUT R37, R38, 0xffff, RZ, 0xc0, !PT ;  /* 0x0000ffff26257812 */ /* 0x000fe400078ec0ff */
[----:B------:R-:W-:Y:S02]  /*9c40*/  PRMT R56, R29, 0x5410, R56 ;  /* 0x000054101d387816 */ /* 0x000fe40000000038 */
[----:B------:R-:W-:Y:S02]  /*9c50*/  PRMT R58, R31, 0x5410, R58 ;  /* 0x000054101f3a7816 */ /* 0x000fe4000000003a */
[--C-:B------:R-:W-:Y:S02]  /*9c60*/  PRMT R28, R95, 0x4210, R36.reuse ;  /* 0x000042105f1c7816 */ /* 0x100fe40000000024 */
[----:B------:R-:W-:Y:S02]  /*9c70*/  PRMT R29, R41, 0x5210, R36 ;  /* 0x00005210291d7816 */ /* 0x000fe40000000024 */
[----:B------:R-:W-:-:S02]  /*9c80*/  PRMT R30, R44, 0x4210, R37 ;  /* 0x000042102c1e7816 */ /* 0x000fc40000000025 */
[----:B------:R-:W-:Y:S01]  /*9c90*/  PRMT R31, R82, 0x5210, R37 ;  /* 0x00005210521f7816 */ /* 0x000fe20000000025 */
[----:B------:R-:W-:Y:S01]  /*9ca0*/  BAR.SYNC.DEFER_BLOCKING 0x0 ;  /* 0x0000000000007b1d */ /* 0x000fe20000010000 */
[----:B------:R-:W-:Y:S02]  /*9cb0*/  LOP3.LUT R94, R94, 0xffff, RZ, 0xc0, !PT ;  /* 0x0000ffff5e5e7812 */ /* 0x000fe400078ec0ff */
[----:B------:R-:W-:Y:S02]  /*9cc0*/  PRMT R40, R40, 0x5410, R109 ;  /* 0x0000541028287816 */ /* 0x000fe4000000006d */
[--C-:B------:R-:W-:Y:S02]  /*9cd0*/  PRMT R109, R94, 0x3340, R1.reuse ;  /* 0x000033405e6d7816 */ /* 0x100fe40000000001 */
[----:B------:R-:W-:Y:S02]  /*9ce0*/  SHF.R.U32.HI R94, RZ, 0x8, R94 ;  /* 0x00000008ff5e7819 */ /* 0x000fe4000001165e */
[----:B------:R-:W-:-:S02]  /*9cf0*/  PRMT R83, R104, 0x3340, R1 ;  /* 0x0000334068537816 */ /* 0x000fc40000000001 */
[----:B------:R-:W-:Y:S01]  /*9d00*/  LOP3.LUT R94, R94, 0xffff, RZ, 0xc0, !PT ;  /* 0x0000ffff5e5e7812 */ /* 0x000fe200078ec0ff */
[----:B------:R-:W-:Y:S03]  /*9d10*/  STSM.16.M88.4 [R3], R28 ;  /* 0x0000001c03007844 */ /* 0x000fe60000000200 */
[----:B------:R-:W-:Y:S02]  /*9d20*/  PRMT R100, R94, 0x3340, R1 ;  /* 0x000033405e647816 */ /* 0x000fe40000000001 */
[----:B------:R-:W-:Y:S02]  /*9d30*/  PRMT R94, R48, 0x5410, R83 ;  /* 0x00005410305e7816 */ /* 0x000fe40000000053 */
[----:B------:R-:W-:-:S04]  /*9d40*/  LOP3.LUT R48, R111, 0x1ff, RZ, 0xc0, !PT ;  /* 0x000001ff6f307812 */ /* 0x000fc800078ec0ff */
[----:B------:R-:W-:Y:S01]  /*9d50*/  LEA R48, R48, UR16, 0x4 ;  /* 0x0000001030307c11 */ /* 0x000fe2000f8e20ff */
[----:B------:R-:W-:Y:S01]  /*9d60*/  BAR.SYNC.DEFER_BLOCKING 0x0 ;  /* 0x0000000000007b1d */ /* 0x000fe20000010000 */
[----:B------:R-:W-:Y:S02]  /*9d70*/  PRMT R99, R106, 0x3340, R1 ;  /* 0x000033406a637816 */ /* 0x000fe40000000001 */
[----:B------:R-:W-:Y:S02]  /*9d80*/  PRMT R100, R39, 0x5410, R100 ;  /* 0x0000541027647816 */ /* 0x000fe40000000064 */
[----:B------:R-:W-:Y:S02]  /*9d90*/  LOP3.LUT R37, R52, 0xffff, RZ, 0xc0, !PT ;  /* 0x0000ffff34257812 */ /* 0x000fe400078ec0ff */
[----:B------:R-:W-:Y:S01]  /*9da0*/  LOP3.LUT R39, R54, 0xffff, RZ, 0xc0, !PT ;  /* 0x0000ffff36277812 */ /* 0x000fe200078ec0ff */
[----:B------:R-:W0:Y:S01]  /*9db0*/  LDS.128 R28, [R48] ;  /* 0x00000000301c7984 */ /* 0x000e220000000c00 */
[----:B------:R-:W-:-:S02]  /*9dc0*/  PRMT R50, R50, 0x5410, R99 ;  /* 0x0000541032327816 */ /* 0x000fc40000000063 */
[----:B------:R-:W-:Y:S02]  /*9dd0*/  PRMT R36, R26, 0x4210, R37 ;  /* 0x000042101a247816 */ /* 0x000fe40000000025 */
[----:B------:R-:W-:Y:S02]  /*9de0*/  PRMT R38, R46, 0x4210, R39 ;  /* 0x000042102e267816 */ /* 0x000fe40000000027 */
[----:B------:R-:W-:Y:S02]  /*9df0*/  PRMT R37, R94, 0x5210, R37 ;  /* 0x000052105e257816 */ /* 0x000fe40000000025 */
[----:B------:R-:W-:Y:S01]  /*9e00*/  PRMT R39, R50, 0x5210, R39 ;  /* 0x0000521032277816 */ /* 0x000fe20000000027 */
[----:B------:R-:W-:Y:S06]  /*9e10*/  BAR.SYNC.DEFER_BLOCKING 0x0 ;  /* 0x0000000000007b1d */ /* 0x000fec0000010000 */
[----:B------:R-:W-:Y:S02]  /*9e20*/  STSM.16.M88.4 [R3], R36 ;  /* 0x0000002403007844 */ /* 0x000fe40000000200 */
[----:B------:R-:W-:Y:S01]  /*9e30*/  BAR.SYNC.DEFER_BLOCKING 0x0 ;  /* 0x0000000000007b1d */ /* 0x000fe20000010000 */
[----:B------:R-:W-:-:S02]  /*9e40*/  LOP3.LUT R41, R68, 0xffff, RZ, 0xc0, !PT ;  /* 0x0000ffff44297812 */ /* 0x000fc400078ec0ff */
[----:B------:R-:W-:Y:S02]  /*9e50*/  LOP3.LUT R43, R70, 0xffff, RZ, 0xc0, !PT ;  /* 0x0000ffff462b7812 */ /* 0x000fe400078ec0ff */
[----:B------:R-:W-:Y:S01]  /*9e60*/  PRMT R40, R40, 0x4210, R41 ;  /* 0x0000421028287816 */ /* 0x000fe20000000029 */
[----:B------:R-:W1:Y:S01]  /*9e70*/  LDS.128 R36, [R48] ;  /* 0x0000000030247984 */ /* 0x000e620000000c00 */
[----:B------:R-:W-:Y:S02]  /*9e80*/  PRMT R42, R42, 0x4210, R43 ;  /* 0x000042102a2a7816 */ /* 0x000fe4000000002b */
[----:B------:R-:W-:Y:S02]  /*9e90*/  PRMT R41, R56, 0x5210, R41 ;  /* 0x0000521038297816 */ /* 0x000fe40000000029 */
[----:B------:R-:W-:Y:S01]  /*9ea0*/  PRMT R43, R58, 0x5210, R43 ;  /* 0x000052103a2b7816 */ /* 0x000fe2000000002b */
[----:B------:R-:W-:Y:S01]  /*9eb0*/  BAR.SYNC.DEFER_BLOCKING 0x0 ;  /* 0x0000000000007b1d */ /* 0x000fe20000010000 */
[----:B------:R-:W-:-:S02]  /*9ec0*/  LOP3.LUT R45, R45, 0xffff, RZ, 0xc0, !PT ;  /* 0x0000ffff2d2d7812 */ /* 0x000fc400078ec0ff */
[----:B------:R-:W-:-:S03]  /*9ed0*/  LOP3.LUT R47, R47, 0xffff, RZ, 0xc0, !PT ;  /* 0x0000ffff2f2f7812 */ /* 0x000fc600078ec0ff */
[----:B------:R2:W-:Y:S01]  /*9ee0*/  STSM.16.M88.4 [R3], R40 ;  /* 0x0000002803007844 */ /* 0x0005e20000000200 */
[----:B------:R-:W-:Y:S02]  /*9ef0*/  PRMT R2, R2, 0x5410, R109 ;  /* 0x0000541002027816 */ /* 0x000fe4000000006d */
[----:B------:R-:W-:Y:S02]  /*9f00*/  PRMT R60, R60, 0x5410, R101 ;  /* 0x000054103c3c7816 */ /* 0x000fe40000000065 */
[--C-:B--2---:R-:W-:Y:S02]  /*9f10*/  PRMT R40, R2, 0x4210, R45.reuse ;  /* 0x0000421002287816 */ /* 0x104fe4000000002d */
[----:B------:R-:W-:Y:S02]  /*9f20*/  PRMT R41, R100, 0x5210, R45 ;  /* 0x0000521064297816 */ /* 0x000fe4000000002d */
[--C-:B------:R-:W-:Y:S02]  /*9f30*/  PRMT R42, R34, 0x4210, R47.reuse ;  /* 0x00004210222a7816 */ /* 0x100fe4000000002f */
[----:B------:R-:W-:Y:S01]  /*9f40*/  PRMT R43, R60, 0x5210, R47 ;  /* 0x000052103c2b7816 */ /* 0x000fe2000000002f */
[----:B------:R-:W-:Y:S06]  /*9f50*/  BAR.SYNC.DEFER_BLOCKING 0x0 ;  /* 0x0000000000007b1d */ /* 0x000fec0000010000 */
[----:B------:R-:W2:Y:S02]  /*9f60*/  LDS.128 R44, [R48] ;  /* 0x00000000302c7984 */ /* 0x000ea40000000c00 */
[----:B------:R-:W-:Y:S01]  /*9f70*/  BAR.SYNC.DEFER_BLOCKING 0x0 ;  /* 0x0000000000007b1d */ /* 0x000fe20000010000 */
[C---:B---3--:R-:W-:Y:S01]  /*9f80*/  IMAD R50, R110.reuse, UR4, RZ ;  /* 0x000000046e327c24 */ /* 0x048fe2000f8e02ff */
[----:B------:R-:W-:-:S04]  /*9f90*/  ISETP.GE.AND P0, PT, R110, UR6, PT ;  /* 0x000000066e007c0c */ /* 0x000fc8000bf06270 */
[----:B------:R-:W-:Y:S01]  /*9fa0*/  ULDC.64 UR4, c[0x0][0x220] ;  /* 0x0000880000047ab9 */ /* 0x000fe20000000a00 */
[----:B------:R-:W-:Y:S01]  /*9fb0*/  ULDC UR6, c[0x0][0x22c] ;  /* 0x00008b0000067ab9 */ /* 0x000fe20000000800 */
[C---:B------:R-:W-:Y:S01]  /*9fc0*/  IADD3 R26, P2, R50.reuse, UR4, RZ ;  /* 0x00000004321a7c10 */ /* 0x040fe2000ff5e0ff */
[----:B------:R-:W-:Y:S01]  /*9fd0*/  ULDC UR4, c[0x0][0x248] ;  /* 0x0000920000047ab9 */ /* 0x000fe20000000800 */
[C---:B------:R-:W-:Y:S01]  /*9fe0*/  ISETP.LT.AND P1, PT, R97.reuse, UR7, !P0 ;  /* 0x0000000761007c0c */ /* 0x040fe2000c721270 */
[----:B------:R-:W-:Y:S01]  /*9ff0*/  IMAD R97, R97, UR4, RZ ;  /* 0x0000000461617c24 */ /* 0x000fe2000f8e02ff */
[----:B------:R3:W-:Y:S01]  /*a000*/  STSM.16.M88.4 [R3], R40 ;  /* 0x0000002803007844 */ /* 0x0007e20000000200 */
[----:B------:R-:W-:Y:S01]  /*a010*/  LEA.HI.X.SX32 R50, R50, UR5, 0x1, P2 ;  /* 0x0000000532327c11 */ /* 0x000fe200090f0eff */
[----:B------:R-:W-:Y:S01]  /*a020*/  ULDC UR5, c[0x0][0x22c] ;  /* 0x00008b0000057ab9 */ /* 0x000fe20000000800 */
[----:B------:R-:W-:Y:S01]  /*a030*/  BAR.SYNC.DEFER_BLOCKING 0x0 ;  /* 0x0000000000007b1d */ /* 0x000fe20000010000 */
[----:B------:R-:W-:Y:S01]  /*a040*/  IADD3 R82, P2, R97, R26, RZ ;  /* 0x0000001a61527210 */ /* 0x000fe20007f5e0ff */
[----:B------:R-:W-:-:S03]  /*a050*/  IMAD R95, R98, UR4, RZ ;  /* 0x00000004625f7c24 */ /* 0x000fc6000f8e02ff */
[----:B------:R-:W-:Y:S01]  /*a060*/  LEA.HI.X.SX32 R83, R97, R50, 0x1, P2 ;  /* 0x0000003261537211 */ /* 0x000fe200010f0eff */
[----:B------:R-:W-:Y:S01]  /*a070*/  ULDC UR7, c[0x0][0x22c] ;  /* 0x00008b0000077ab9 */ /* 0x000fe20000000800 */
[----:B0-----:R-:W-:Y:S02]  /*a080*/  PRMT R97, R28, 0x7770, RZ ;  /* 0x000077701c617816 */ /* 0x001fe400000000ff */
[----:B------:R-:W-:Y:S01]  /*a090*/  ISETP.LT.AND P4, PT, R98, UR5, !P0 ;  /* 0x0000000562007c0c */ /* 0x000fe2000c781270 */
[----:B------:R-:W-:Y:S01]  /*a0a0*/  ULDC UR5, c[0x0][0x22c] ;  /* 0x00008b0000057ab9 */ /* 0x000fe20000000800 */
[----:B------:R-:W-:-:S04]  /*a0b0*/  IADD3 R2, P3, R95, R26, RZ ;  /* 0x0000001a5f027210 */ /* 0x000fc80007f7e0ff */
[----:B---3--:R-:W-:Y:S02]  /*a0c0*/  LEA.HI.X.SX32 R3, R95, R50, 0x1, P3 ;  /* 0x000000325f037211 */ /* 0x008fe400018f0eff */
[----:B------:R-:W-:Y:S01]  /*a0d0*/  PRMT R95, R29, 0x7770, RZ ;  /* 0x000077701d5f7816 */ /* 0x000fe200000000ff */
[----:B------:R0:W-:Y:S01]  /*a0e0*/  @P1 STG.E.U8 desc[UR18][R82.64], R97 ;  /* 0x0000006152001986 */ /* 0x0001e2000c101112 */
[C---:B------:R-:W-:Y:S01]  /*a0f0*/  ISETP.LT.AND P1, PT, R93.reuse, UR5, !P0 ;  /* 0x000000055d007c0c */ /* 0x040fe2000c721270 */
[----:B------:R-:W-:Y:S01]  /*a100*/  IMAD R93, R93, UR4, RZ ;  /* 0x000000045d5d7c24 */ /* 0x000fe2000f8e02ff */
[----:B------:R-:W-:Y:S01]  /*a110*/  ULDC UR5, c[0x0][0x22c] ;  /* 0x00008b0000057ab9 */ /* 0x000fe20000000800 */
[----:B------:R3:W-:Y:S03]  /*a120*/  @P4 STG.E.U8 desc[UR18][R2.64], R95 ;  /* 0x0000005f02004986 */ /* 0x0007e6000c101112 */
[----:B------:R-:W-:Y:S01]  /*a130*/  IADD3 R42, P5, R93, R26, RZ ;  /* 0x0000001a5d2a7210 */ /* 0x000fe20007fbe0ff */
[----:B------:R-:W-:Y:S01]  /*a140*/  IMAD R41, R92, UR4, RZ ;  /* 0x000000045c297c24 */ /* 0x000fe2000f8e02ff */
[C---:B------:R-:W-:Y:S01]  /*a150*/  ISETP.LT.AND P3, PT, R91.reuse, UR5, !P0 ;  /* 0x000000055b007c0c */ /* 0x040fe2000c761270 */
[----:B------:R-:W-:Y:S01]  /*a160*/  IMAD R91, R91, UR4, RZ ;  /* 0x000000045b5b7c24 */ /* 0x000fe2000f8e02ff */
[----:B------:R-:W-:Y:S01]  /*a170*/  LEA.HI.X.SX32 R43, R93, R50, 0x1, P5 ;  /* 0x000000325d2b7211 */ /* 0x000fe200028f0eff */
[----:B0-----:R-:W-:Y:S01]  /*a180*/  IMAD R83, R90, UR4, RZ ;  /* 0x000000045a537c24 */ /* 0x001fe2000f8e02ff */
[----:B------:R-:W-:Y:S01]  /*a190*/  ISETP.LT.AND P2, PT, R92, UR6, !P0 ;  /* 0x000000065c007c0c */ /* 0x000fe2000c741270 */
[----:B------:R-:W-:Y:S01]  /*a1a0*/  ULDC UR5, c[0x0][0x22c] ;  /* 0x00008b0000057ab9 */ /* 0x000fe20000000800 */
[----:B---3--:R-:W-:Y:S01]  /*a1b0*/  PRMT R95, R30, 0x7770, RZ ;  /* 0x000077701e5f7816 */ /* 0x008fe200000000ff */
[----:B------:R-:W-:Y:S01]  /*a1c0*/  ULDC UR6, c[0x0][0x22c] ;  /* 0x00008b0000067ab9 */ /* 0x000fe20000000800 */
[----:B------:R-:W-:Y:S01]  /*a1d0*/  ISETP.LT.AND P4, PT, R90, UR7, !P0 ;  /* 0x000000075a007c0c */ /* 0x000fe2000c781270 */
[----:B------:R-:W-:Y:S01]  /*a1e0*/  ULDC UR7, c[0x0][0x22c] ;  /* 0x00008b0000077ab9 */ /* 0x000fe20000000800 */
[-C--:B------:R-:W-:Y:S01]  /*a1f0*/  IADD3 R2, P6, R41, R26.reuse, RZ ;  /* 0x0000001a29027210 */ /* 0x080fe20007fde0ff */
[----:B------:R0:W-:Y:S01]  /*a200*/  @P1 STG.E.U8 desc[UR18][R42.64], R95 ;  /* 0x0000005f2a001986 */ /* 0x0001e2000c101112 */
[----:B------:R-:W-:-:S02]  /*a210*/  IADD3 R40, P5, R91, R26, RZ ;  /* 0x0000001a5b287210 */ /* 0x000fc40007fbe0ff */
[-C--:B------:R-:W-:Y:S02]  /*a220*/  LEA.HI.X.SX32 R3, R41, R50.reuse, 0x1, P6 ;  /* 0x0000003229037211 */ /* 0x080fe400030f0eff */
[----:B------:R-:W-:Y:S02]  /*a230*/  LEA.HI.X.SX32 R41, R91, R50, 0x1, P5 ;  /* 0x000000325b297211 */ /* 0x000fe400028f0eff */
[----:B------:R-:W-:Y:S02]  /*a240*/  PRMT R93, R31, 0x7770, RZ ;  /* 0x000077701f5d7816 */ /* 0x000fe400000000ff */
[C---:B0-----:R-:W-:Y:S02]  /*a250*/  IADD3 R42, P1, R83.reuse, R26, RZ ;  /* 0x0000001a532a7210 */ /* 0x041fe40007f3e0ff */
[----:B------:R-:W-:Y:S02]  /*a260*/  PRMT R91, R28, 0x7771, RZ ;  /* 0x000077711c5b7816 */ /* 0x000fe400000000ff */
[----:B------:R-:W-:-:S02]  /*a270*/  LEA.HI.X.SX32 R43, R83, R50, 0x1, P1 ;  /* 0x00000032532b7211 */ /* 0x000fc400008f0eff */
[----:B------:R-:W-:Y:S02]  /*a280*/  PRMT R83, R29, 0x7771, RZ ;  /* 0x000077711d537816 */ /* 0x000fe400000000ff */
[C---:B------:R-:W-:Y:S01]  /*a290*/  ISETP.LT.AND P1, PT, R89.reuse, UR5, !P0 ;  /* 0x0000000559007c0c */ /* 0x040fe2000c721270 */
[----:B------:R-:W-:Y:S01]  /*a2a0*/  IMAD R89, R89, UR4, RZ ;  /* 0x0000000459597c24 */ /* 0x000fe2000f8e02ff */
[----:B------:R0:W-:Y:S01]  /*a2b0*/  @P2 STG.E.U8 desc[UR18][R2.64], R93 ;  /* 0x0000005d02002986 */ /* 0x0001e2000c101112 */
[----:B------:R-:W-:-:S03]  /*a2c0*/  ULDC UR5, c[0x0][0x22c] ;  /* 0x00008b0000057ab9 */ /* 0x000fc60000000800 */
[----:B------:R-:W-:Y:S04]  /*a2d0*/  @P3 STG.E.U8 desc[UR18][R40.64], R91 ;  /* 0x0000005b28003986 */ /* 0x000fe8000c101112 */
[----:B------:R3:W-:Y:S01]  /*a2e0*/  @P4 STG.E.U8 desc[UR18][R42.64], R83 ;  /* 0x000000532a004986 */ /* 0x0007e2000c101112 */
[C---:B------:R-:W-:Y:S01]  /*a2f0*/  ISETP.LT.AND P2, PT, R87.reuse, UR6, !P0 ;  /* 0x0000000657007c0c */ /* 0x040fe2000c741270 */
[----:B------:R-:W-:Y:S01]  /*a300*/  IMAD R87, R87, UR4, RZ ;  /* 0x0000000457577c24 */ /* 0x000fe2000f8e02ff */
[----:B0-----:R-:W-:Y:S01]  /*a310*/  PRMT R93, R30, 0x7771, RZ ;  /* 0x000077711e5d7816 */ /* 0x001fe200000000ff */
[----:B------:R-:W-:Y:S01]  /*a320*/  ULDC UR6, c[0x0][0x22c] ;  /* 0x00008b0000067ab9 */ /* 0x000fe20000000800 */
[----:B---3--:R-:W-:Y:S01]  /*a330*/  IADD3 R42, P5, R89, R26, RZ ;  /* 0x0000001a592a7210 */ /* 0x008fe20007fbe0ff */
[----:B------:R-:W-:-:S03]  /*a340*/  IMAD R83, R86, UR4, RZ ;  /* 0x0000000456537c24 */ /* 0x000fc6000f8e02ff */
[----:B------:R-:W-:Y:S01]  /*a350*/  LEA.HI.X.SX32 R43, R89, R50, 0x1, P5 ;  /* 0x00000032592b7211 */ /* 0x000fe200028f0eff */
[C---:B------:R-:W-:Y:S01]  /*a360*/  IMAD R41, R88.reuse, UR4, RZ ;  /* 0x0000000458297c24 */ /* 0x040fe2000f8e02ff */
[----:B------:R-:W-:Y:S01]  /*a370*/  ISETP.LT.AND P3, PT, R88, UR5, !P0 ;  /* 0x0000000558007c0c */ /* 0x000fe2000c761270 */
[----:B------:R-:W-:Y:S02]  /*a380*/  ULDC UR5, c[0x0][0x22c] ;  /* 0x00008b0000057ab9 */ /* 0x000fe40000000800 */
[----:B------:R0:W-:Y:S01]  /*a390*/  @P1 STG.E.U8 desc[UR18][R42.64], R93 ;  /* 0x0000005d2a001986 */ /* 0x0001e2000c101112 */
[----:B------:R-:W-:Y:S01]  /*a3a0*/  ISETP.LT.AND P4, PT, R86, UR7, !P0 ;  /* 0x0000000756007c0c */ /* 0x000fe2000c781270 */
[----:B------:R-:W-:Y:S01]  /*a3b0*/  ULDC UR7, c[0x0][0x22c] ;  /* 0x00008b0000077ab9 */ /* 0x000fe20000000800 */
[-C--:B------:R-:W-:Y:S02]  /*a3c0*/  IADD3 R2, P6, R87, R26.reuse, RZ ;  /* 0x0000001a57027210 */ /* 0x080fe40007fde0ff */
[----:B------:R-:W-:-:S02]  /*a3d0*/  IADD3 R40, P5, R41, R26, RZ ;  /* 0x0000001a29287210 */ /* 0x000fc40007fbe0ff */
[----:B------:R-:W-:Y:S02]  /*a3e0*/  LEA.HI.X.SX32 R3, R87, R50, 0x1, P6 ;  /* 0x0000003257037211 */ /* 0x000fe400030f0eff */
[----:B0-----:R-:W-:Y:S02]  /*a3f0*/  IADD3 R42, P1, R83, R26, RZ ;  /* 0x0000001a532a7210 */ /* 0x001fe40007f3e0ff */
[----:B------:R-:W-:Y:S02]  /*a400*/  PRMT R91, R31, 0x7771, RZ ;  /* 0x000077711f5b7816 */ /* 0x000fe400000000ff */
[-C--:B------:R-:W-:Y:S02]  /*a410*/  LEA.HI.X.SX32 R43, R83, R50.reuse, 0x1, P1 ;  /* 0x00000032532b7211 */ /* 0x080fe400008f0eff */
[C---:B------:R-:W-:Y:S01]  /*a420*/  ISETP.LT.AND P1, PT, R21.reuse, UR5, !P0 ;  /* 0x0000000515007c0c */ /* 0x040fe2000c721270 */
[----:B------:R-:W-:Y:S01]  /*a430*/  IMAD R21, R21, UR4, RZ ;  /* 0x0000000415157c24 */ /* 0x000fe2000f8e02ff */
[----:B------:R-:W-:-:S02]  /*a440*/  LEA.HI.X.SX32 R41, R41, R50, 0x1, P5 ;  /* 0x0000003229297211 */ /* 0x000fc400028f0eff */
[----:B------:R-:W-:Y:S01]  /*a450*/  PRMT R89, R28, 0x7772, RZ ;  /* 0x000077721c597816 */ /* 0x000fe200000000ff */
[----:B------:R0:W-:Y:S01]  /*a460*/  @P2 STG.E.U8 desc[UR18][R2.64], R91 ;  /* 0x0000005b02002986 */ /* 0x0001e2000c101112 */
[----:B------:R-:W-:Y:S01]  /*a470*/  PRMT R87, R29, 0x7772, RZ ;  /* 0x000077721d577816 */ /* 0x000fe200000000ff */
[C---:B------:R-:W-:Y:S01]  /*a480*/  IMAD R83, R20.reuse, UR4, RZ ;  /* 0x0000000414537c24 */ /* 0x040fe2000f8e02ff */
[----:B------:R-:W-:Y:S01]  /*a490*/  ULDC UR5, c[0x0][0x22c] ;  /* 0x00008b0000057ab9 */ /* 0x000fe20000000800 */
[----:B------:R3:W-:Y:S01]  /*a4a0*/  @P3 STG.E.U8 desc[UR18][R40.64], R89 ;  /* 0x0000005928003986 */ /* 0x0007e2000c101112 */
[----:B------:R-:W-:Y:S01]  /*a4b0*/  ISETP.LT.AND P3, PT, R20, UR6, !P0 ;  /* 0x0000000614007c0c */ /* 0x000fe2000c761270 */
[----:B------:R-:W-:Y:S02]  /*a4c0*/  ULDC UR6, c[0x0][0x22c] ;  /* 0x00008b0000067ab9 */ /* 0x000fe40000000800 */
[----:B------:R4:W-:Y:S01]  /*a4d0*/  @P4 STG.E.U8 desc[UR18][R42.64], R87 ;  /* 0x000000572a004986 */ /* 0x0009e2000c101112 */
[----:B0-----:R-:W-:-:S02]  /*a4e0*/  IADD3 R2, P6, R21, R26, RZ ;  /* 0x0000001a15027210 */ /* 0x001fc40007fde0ff */
[C---:B------:R-:W-:Y:S01]  /*a4f0*/  ISETP.LT.AND P4, PT, R19.reuse, UR5, !P0 ;  /* 0x0000000513007c0c */ /* 0x040fe2000c781270 */
[----:B------:R-:W-:Y:S01]  /*a500*/  IMAD R19, R19, UR4, RZ ;  /* 0x0000000413137c24 */ /* 0x000fe2000f8e02ff */
[----:B------:R-:W-:Y:S01]  /*a510*/  LEA.HI.X.SX32 R3, R21, R50, 0x1, P6 ;  /* 0x0000003215037211 */ /* 0x000fe200030f0eff */
[----:B---3--:R-:W-:Y:S01]  /*a520*/  IMAD R41, R22, UR4, RZ ;  /* 0x0000000416297c24 */ /* 0x008fe2000f8e02ff */
[----:B------:R-:W-:Y:S01]  /*a530*/  PRMT R89, R30, 0x7772, RZ ;  /* 0x000077721e597816 */ /* 0x000fe200000000ff */
[----:B------:R-:W-:Y:S01]  /*a540*/  ULDC UR5, c[0x0][0x22c] ;  /* 0x00008b0000057ab9 */ /* 0x000fe20000000800 */
[----:B------:R-:W-:Y:S01]  /*a550*/  ISETP.LT.AND P2, PT, R22, UR7, !P0 ;  /* 0x0000000716007c0c */ /* 0x000fe2000c741270 */
[----:B------:R-:W-:Y:S01]  /*a560*/  ULDC UR7, c[0x0][0x22c] ;  /* 0x00008b0000077ab9 */ /* 0x000fe20000000800 */
[-C--:B------:R-:W-:Y:S01]  /*a570*/  IADD3 R20, P5, R83, R26.reuse, RZ ;  /* 0x0000001a53147210 */ /* 0x080fe20007fbe0ff */
[----:B------:R0:W-:Y:S01]  /*a580*/  @P1 STG.E.U8 desc[UR18][R2.64], R89 ;  /* 0x0000005902001986 */ /* 0x0001e2000c101112 */
[----:B------:R-:W-:-:S02]  /*a590*/  IADD3 R40, P6, R41, R26, RZ ;  /* 0x0000001a29287210 */ /* 0x000fc40007fde0ff */
[----:B------:R-:W-:Y:S02]  /*a5a0*/  LEA.HI.X.SX32 R21, R83, R50, 0x1, P5 ;  /* 0x0000003253157211 */ /* 0x000fe400028f0eff */
[----:B----4-:R-:W-:Y:S02]  /*a5b0*/  PRMT R87, R31, 0x7772, RZ ;  /* 0x000077721f577816 */ /* 0x010fe400000000ff */
[----:B------:R-:W-:Y:S02]  /*a5c0*/  IADD3 R42, P1, R19, R26, RZ ;  /* 0x0000001a132a7210 */ /* 0x000fe40007f3e0ff */
[C---:B------:R-:W-:Y:S01]  /*a5d0*/  ISETP.LT.AND P5, PT, R23.reuse, UR5, !P0 ;  /* 0x0000000517007c0c */ /* 0x040fe2000c7a1270 */
[----:B------:R-:W-:Y:S01]  /*a5e0*/  IMAD R23, R23, UR4, RZ ;  /* 0x0000000417177c24 */ /* 0x000fe2000f8e02ff */
[-C--:B------:R-:W-:Y:S02]  /*a5f0*/  LEA.HI.X.SX32 R41, R41, R50.reuse, 0x1, P6 ;  /* 0x0000003229297211 */ /* 0x080fe400030f0eff */
[----:B------:R-:W-:Y:S01]  /*a600*/  PRMT R83, R28, 0x7773, RZ ;  /* 0x000077731c537816 */ /* 0x000fe200000000ff */
[----:B------:R3:W-:Y:S01]  /*a610*/  @P3 STG.E.U8 desc[UR18][R20.64], R87 ;  /* 0x0000005714003986 */ /* 0x0007e2000c101112 */
[----:B------:R-:W-:Y:S01]  /*a620*/  LEA.HI.X.SX32 R43, R19, R50, 0x1, P1 ;  /* 0x00000032132b7211 */ /* 0x000fe200008f0eff */
[----:B------:R-:W-:Y:S01]  /*a630*/  ULDC UR5, c[0x0][0x22c] ;  /* 0x00008b0000057ab9 */ /* 0x000fe20000000800 */
[----:B------:R-:W-:-:S02]  /*a640*/  PRMT R29, R29, 0x7773, RZ ;  /* 0x000077731d1d7816 */ /* 0x000fc400000000ff */
[C---:B0-----:R-:W-:Y:S01]  /*a650*/  IADD3 R2, P3, R23.reuse, R26, RZ ;  /* 0x0000001a17027210 */ /* 0x041fe20007f7e0ff */
[----:B------:R-:W-:Y:S01]  /*a660*/  @P2 STG.E.U8 desc[UR18][R40.64], R83 ;  /* 0x0000005328002986 */ /* 0x000fe2000c101112 */
[C---:B------:R-:W-:Y:S01]  /*a670*/  IMAD R19, R18.reuse, UR4, RZ ;  /* 0x0000000412137c24 */ /* 0x040fe2000f8e02ff */
[----:B------:R-:W-:Y:S01]  /*a680*/  ISETP.LT.AND P2, PT, R18, UR5, !P0 ;  /* 0x0000000512007c0c */ /* 0x000fe2000c741270 */
[----:B------:R-:W-:Y:S01]  /*a690*/  ULDC UR5, c[0x0][0x22c] ;  /* 0x00008b0000057ab9 */ /* 0x000fe20000000800 */
[----:B------:R0:W-:Y:S01]  /*a6a0*/  @P4 STG.E.U8 desc[UR18][R42.64], R29 ;  /* 0x0000001d2a004986 */ /* 0x0001e2000c101112 */
[----:B------:R-:W-:Y:S01]  /*a6b0*/  LEA.HI.X.SX32 R3, R23, R50, 0x1, P3 ;  /* 0x0000003217037211 */ /* 0x000fe200018f0eff */
[C---:B---3--:R-:W-:Y:S01]  /*a6c0*/  IMAD R21, R24.reuse, UR4, RZ ;  /* 0x0000000418157c24 */ /* 0x048fe2000f8e02ff */
[----:B------:R-:W-:Y:S01]  /*a6d0*/  ISETP.LT.AND P1, PT, R24, UR6, !P0 ;  /* 0x0000000618007c0c */ /* 0x000fe2000c721270 */
[----:B------:R-:W-:Y:S01]  /*a6e0*/  ULDC UR6, c[0x0][0x22c] ;  /* 0x00008b0000067ab9 */ /* 0x000fe20000000800 */
[----:B------:R-:W-:-:S02]  /*a6f0*/  IADD3 R18, P4, R19, R26, RZ ;  /* 0x0000001a13127210 */ /* 0x000fc40007f9e0ff */
[----:B0-----:R-:W-:-:S05]  /*a700*/  PRMT R29, R30, 0x7773, RZ ;  /* 0x000077731e1d7816 */ /* 0x001fca00000000ff */
[----:B------:R0:W-:Y:S01]  /*a710*/  @P5 STG.E.U8 desc[UR18][R2.64], R29 ;  /* 0x0000001d02005986 */ /* 0x0001e2000c101112 */
[----:B------:R-:W-:Y:S02]  /*a720*/  IADD3 R22, P5, R21, R26, RZ ;  /* 0x0000001a15167210 */ /* 0x000fe40007fbe0ff */
[-C--:B------:R-:W-:Y:S02]  /*a730*/  LEA.HI.X.SX32 R19, R19, R50.reuse, 0x1, P4 ;  /* 0x0000003213137211 */ /* 0x080fe400020f0eff */
[----:B------:R-:W-:Y:S02]  /*a740*/  PRMT R31, R31, 0x7773, RZ ;  /* 0x000077731f1f7816 */ /* 0x000fe400000000ff */
[C---:B------:R-:W-:Y:S01]  /*a750*/  ISETP.LT.AND P3, PT, R17.reuse, UR7, !P0 ;  /* 0x0000000711007c0c */ /* 0x040fe2000c761270 */
[----:B------:R-:W-:Y:S01]  /*a760*/  IMAD R17, R17, UR4, RZ ;  /* 0x0000000411117c24 */ /* 0x000fe2000f8e02ff */
[----:B------:R-:W-:Y:S02]  /*a770*/  LEA.HI.X.SX32 R23, R21, R50, 0x1, P5 ;  /* 0x0000003215177211 */ /* 0x000fe400028f0eff */
[----:B-1----:R-:W-:Y:S01]  /*a780*/  PRMT R43, R36, 0x7770, RZ ;  /* 0x00007770242b7816 */ /* 0x002fe200000000ff */
[----:B------:R1:W-:Y:S01]  /*a790*/  @P2 STG.E.U8 desc[UR18][R18.64], R31 ;  /* 0x0000001f12002986 */ /* 0x0003e2000c101112 */
[----:B------:R-:W-:Y:S01]  /*a7a0*/  IADD3 R20, P6, R17, R26, RZ ;  /* 0x0000001a11147210 */ /* 0x000fe20007fde0ff */
[----:B------:R-:W-:-:S02]  /*a7b0*/  ULDC UR7, c[0x0][0x22c] ;  /* 0x00008b0000077ab9 */ /* 0x000fc40000000800 */
[----:B------:R-:W-:Y:S01]  /*a7c0*/  @P1 STG.E.U8 desc[UR18][R22.64], R43 ;  /* 0x0000002b16001986 */ /* 0x000fe2000c101112 */
[C---:B------:R-:W-:Y:S01]  /*a7d0*/  ISETP.LT.AND P1, PT, R25.reuse, UR5, !P0 ;  /* 0x0000000519007c0c */ /* 0x040fe2000c721270 */
[----:B------:R-:W-:Y:S01]  /*a7e0*/  IMAD R25, R25, UR4, RZ ;  /* 0x0000000419197c24 */ /* 0x000fe2000f8e02ff */
[----:B------:R-:W-:Y:S01]  /*a7f0*/  LEA.HI.X.SX32 R21, R17, R50, 0x1, P6 ;  /* 0x0000003211157211 */ /* 0x000fe200030f0eff */
[----:B------:R-:W-:Y:S01]  /*a800*/  ULDC UR5, c[0x0][0x22c] ;  /* 0x00008b0000057ab9 */ /* 0x000fe20000000800 */
[----:B------:R-:W-:Y:S02]  /*a810*/  PRMT R41, R37, 0x7770, RZ ;  /* 0x0000777025297816 */ /* 0x000fe400000000ff */
[----:B0-----:R-:W-:Y:S02]  /*a820*/  IADD3 R2, P5, R25, R26, RZ ;  /* 0x0000001a19027210 */ /* 0x001fe40007fbe0ff */
[----:B------:R-:W-:Y:S01]  /*a830*/  ISETP.LT.AND P4, PT, R15, UR7, !P0 ;  /* 0x000000070f007c0c */ /* 0x000fe2000c781270 */
[----:B------:R0:W-:Y:S01]  /*a840*/  @P3 STG.E.U8 desc[UR18][R20.64], R41 ;  /* 0x0000002914003986 */ /* 0x0001e2000c101112 */
[C---:B------:R-:W-:Y:S01]  /*a850*/  ISETP.LT.AND P3, PT, R27.reuse, UR5, !P0 ;  /* 0x000000051b007c0c */ /* 0x040fe2000c761270 */
[----:B------:R-:W-:Y:S01]  /*a860*/  IMAD R27, R27, UR4, RZ ;  /* 0x000000041b1b7c24 */ /* 0x000fe2000f8e02ff */
[----:B------:R-:W-:Y:S01]  /*a870*/  LEA.HI.X.SX32 R3, R25, R50, 0x1, P5 ;  /* 0x0000003219037211 */ /* 0x000fe200028f0eff */
[----:B------:R-:W-:Y:S01]  /*a880*/  IMAD R15, R15, UR4, RZ ;  /* 0x000000040f0f7c24 */ /* 0x000fe2000f8e02ff */
[----:B------:R-:W-:Y:S01]  /*a890*/  PRMT R29, R38, 0x7770, RZ ;  /* 0x00007770261d7816 */ /* 0x000fe200000000ff */
[C---:B------:R-:W-:Y:S01]  /*a8a0*/  IMAD R17, R16.reuse, UR4, RZ ;  /* 0x0000000410117c24 */ /* 0x040fe2000f8e02ff */
[----:B------:R-:W-:Y:S01]  /*a8b0*/  ISETP.LT.AND P2, PT, R16, UR6, !P0 ;  /* 0x0000000610007c0c */ /* 0x000fe2000c741270 */
[----:B------:R-:W-:Y:S01]  /*a8c0*/  ULDC UR5, c[0x0][0x22c] ;  /* 0x00008b0000057ab9 */ /* 0x000fe20000000800 */
[-C--:B-1----:R-:W-:Y:S01]  /*a8d0*/  IADD3 R18, P5, R27, R26.reuse, RZ ;  /* 0x0000001a1b127210 */ /* 0x082fe20007fbe0ff */
[----:B------:R1:W-:Y:S01]  /*a8e0*/  @P1 STG.E.U8 desc[UR18][R2.64], R29 ;  /* 0x0000001d02001986 */ /* 0x0003e2000c101112 */
[-C--:B------:R-:W-:Y:S01]  /*a8f0*/  IADD3 R16, P6, R17, R26.reuse, RZ ;  /* 0x0000001a11107210 */ /* 0x080fe20007fde0ff */
[----:B------:R-:W-:Y:S01]  /*a900*/  ULDC UR7, c[0x0][0x22c] ;  /* 0x00008b0000077ab9 */ /* 0x000fe20000000800 */
[----:B0-----:R-:W-:Y:S01]  /*a910*/  IADD3 R20, P1, R15, R26, RZ ;  /* 0x0000001a0f147210 */ /* 0x001fe20007f3e0ff */
[----:B------:R-:W-:Y:S01]  /*a920*/  ULDC UR6, c[0x0][0x22c] ;  /* 0x00008b0000067ab9 */ /* 0x000fe20000000800 */
[----:B------:R-:W-:-:S02]  /*a930*/  LEA.HI.X.SX32 R19, R27, R50, 0x1, P5 ;  /* 0x000000321b137211 */ /* 0x000fc400028f0eff */
[-C--:B------:R-:W-:Y:S02]  /*a940*/  LEA.HI.X.SX32 R21, R15, R50.reuse, 0x1, P1 ;  /* 0x000000320f157211 */ /* 0x080fe400008f0eff */
[----:B------:R-:W-:Y:S02]  /*a950*/  LEA.HI.X.SX32 R17, R17, R50, 0x1, P6 ;  /* 0x0000003211117211 */ /* 0x000fe400030f0eff */
[----:B------:R-:W-:Y:S01]  /*a960*/  PRMT R27, R39, 0x7770, RZ ;  /* 0x00007770271b7816 */ /* 0x000fe200000000ff */
[C---:B-1----:R-:W-:Y:S01]  /*a970*/  IMAD R3, R32.reuse, UR4, RZ ;  /* 0x0000000420037c24 */ /* 0x042fe2000f8e02ff */
[----:B------:R-:W-:Y:S01]  /*a980*/  ISETP.LT.AND P1, PT, R32, UR5, !P0 ;  /* 0x0000000520007c0c */ /* 0x000fe2000c721270 */
[----:B------:R-:W-:Y:S01]  /*a990*/  ULDC UR5, c[0x0][0x22c] ;  /* 0x00008b0000057ab9 */ /* 0x000fe20000000800 */
[----:B------:R-:W-:Y:S02]  /*a9a0*/  PRMT R25, R36, 0x7771, RZ ;  /* 0x0000777124197816 */ /* 0x000fe400000000ff */
[----:B------:R-:W-:Y:S01]  /*a9b0*/  PRMT R23, R37, 0x7771, RZ ;  /* 0x0000777125177816 */ /* 0x000fe200000000ff */
[----:B------:R0:W-:Y:S01]  /*a9c0*/  @P2 STG.E.U8 desc[UR18][R16.64], R27 ;  /* 0x0000001b10002986 */ /* 0x0001e2000c101112 */
[----:B------:R-:W-:-:S03]  /*a9d0*/  IADD3 R2, P5, R3, R26, RZ ;  /* 0x0000001a03027210 */ /* 0x000fc60007fbe0ff */
[----:B------:R1:W-:Y:S01]  /*a9e0*/  @P3 STG.E.U8 desc[UR18][R18.64], R25 ;  /* 0x0000001912003986 */ /* 0x0003e2000c101112 */
[----:B------:R-:W-:-:S03]  /*a9f0*/  LEA.HI.X.SX32 R3, R3, R50, 0x1, P5 ;  /* 0x0000003203037211 */ /* 0x000fc600028f0eff */
[----:B------:R3:W-:Y:S01]  /*aa00*/  @P4 STG.E.U8 desc[UR18][R20.64], R23 ;  /* 0x0000001714004986 */ /* 0x0007e2000c101112 */
[C---:B------:R-:W-:Y:S01]  /*aa10*/  ISETP.LT.AND P4, PT, R13.reuse, UR7, !P0 ;  /* 0x000000070d007c0c */ /* 0x040fe2000c781270 */
[----:B------:R-:W-:Y:S01]  /*aa20*/  IMAD R13, R13, UR4, RZ ;  /* 0x000000040d0d7c24 */ /* 0x000fe2000f8e02ff */
[----:B0-----:R-:W-:Y:S01]  /*aa30*/  PRMT R27, R38, 0x7771, RZ ;  /* 0x00007771261b7816 */ /* 0x001fe200000000ff */
[C---:B------:R-:W-:Y:S01]  /*aa40*/  IMAD R15, R14.reuse, UR4, RZ ;  /* 0x000000040e0f7c24 */ /* 0x040fe2000f8e02ff */
[C---:B------:R-:W-:Y:S01]  /*aa50*/  ISETP.LT.AND P3, PT, R33.reuse, UR5, !P0 ;  /* 0x0000000521007c0c */ /* 0x040fe2000c761270 */
[----:B------:R-:W-:Y:S01]  /*aa60*/  IMAD R33, R33, UR4, RZ ;  /* 0x0000000421217c24 */ /* 0x000fe2000f8e02ff */
[----:B------:R-:W-:Y:S01]  /*aa70*/  ISETP.LT.AND P2, PT, R14, UR6, !P0 ;  /* 0x000000060e007c0c */ /* 0x000fe2000c741270 */
[----:B------:R0:W-:Y:S01]  /*aa80*/  @P1 STG.E.U8 desc[UR18][R2.64], R27 ;  /* 0x0000001b02001986 */ /* 0x0001e2000c101112 */
[-C--:B-1----:R-:W-:Y:S01]  /*aa90*/  IADD3 R18, P1, R13, R26.reuse, RZ ;  /* 0x0000001a0d127210 */ /* 0x082fe20007f3e0ff */
[----:B------:R-:W-:Y:S01]  /*aaa0*/  ULDC UR5, c[0x0][0x22c] ;  /* 0x00008b0000057ab9 */ /* 0x000fe20000000800 */
[-C--:B------:R-:W-:Y:S01]  /*aab0*/  IADD3 R14, P6, R15, R26.reuse, RZ ;  /* 0x0000001a0f0e7210 */ /* 0x080fe20007fde0ff */
[----:B------:R-:W-:Y:S01]  /*aac0*/  ULDC UR6, c[0x0][0x22c] ;  /* 0x00008b0000067ab9 */ /* 0x000fe20000000800 */
[----:B------:R-:W-:Y:S01]  /*aad0*/  IADD3 R16, P5, R33, R26, RZ ;  /* 0x0000001a21107210 */ /* 0x000fe20007fbe0ff */
[----:B------:R-:W-:Y:S01]  /*aae0*/  ULDC UR7, c[0x0][0x22c] ;  /* 0x00008b0000077ab9 */ /* 0x000fe20000000800 */
[----:B------:R-:W-:-:S02]  /*aaf0*/  LEA.HI.X.SX32 R19, R13, R50, 0x1, P1 ;  /* 0x000000320d137211 */ /* 0x000fc400008f0eff */
[C---:B------:R-:W-:Y:S01]  /*ab00*/  ISETP.LT.AND P1, PT, R35.reuse, UR5, !P0 ;  /* 0x0000000523007c0c */ /* 0x040fe2000c721270 */
[----:B------:R-:W-:Y:S01]  /*ab10*/  IMAD R35, R35, UR4, RZ ;  /* 0x0000000423237c24 */ /* 0x000fe2000f8e02ff */
[-C--:B------:R-:W-:Y:S02]  /*ab20*/  LEA.HI.X.SX32 R15, R15, R50.reuse, 0x1, P6 ;  /* 0x000000320f0f7211 */ /* 0x080fe400030f0eff */
[----:B------:R-:W-:Y:S02]  /*ab30*/  PRMT R25, R39, 0x7771, RZ ;  /* 0x0000777127197816 */ /* 0x000fe400000000ff */
[----:B------:R-:W-:Y:S02]  /*ab40*/  LEA.HI.X.SX32 R17, R33, R50, 0x1, P5 ;  /* 0x0000003221117211 */ /* 0x000fe400028f0eff */
[----:B---3--:R-:W-:Y:S02]  /*ab50*/  PRMT R23, R36, 0x7772, RZ ;  /* 0x0000777224177816 */ /* 0x008fe400000000ff */
[----:B------:R-:W-:Y:S01]  /*ab60*/  PRMT R21, R37, 0x7772, RZ ;  /* 0x0000777225157816 */ /* 0x000fe200000000ff */
[----:B------:R-:W-:Y:S01]  /*ab70*/  @P2 STG.E.U8 desc[UR18][R14.64], R25 ;  /* 0x000000190e002986 */ /* 0x000fe2000c101112 */
[C---:B------:R-:W-:Y:S01]  /*ab80*/  IMAD R13, R12.reuse, UR4, RZ ;  /* 0x000000040c0d7c24 */ /* 0x040fe2000f8e02ff */
[----:B0-----:R-:W-:Y:S01]  /*ab90*/  IADD3 R2, P6, R35, R26, RZ ;  /* 0x0000001a23027210 */ /* 0x001fe20007fde0ff */
[----:B------:R-:W-:Y:S01]  /*aba0*/  ULDC UR5, c[0x0][0x22c] ;  /* 0x00008b0000057ab9 */ /* 0x000fe20000000800 */
[----:B------:R0:W-:Y:S01]  /*abb0*/  @P3 STG.E.U8 desc[UR18][R16.64], R23 ;  /* 0x0000001710003986 */ /* 0x0001e2000c101112 */
[----:B------:R-:W-:Y:S01]  /*abc0*/  ISETP.LT.AND P3, PT, R12, UR6, !P0 ;  /* 0x000000060c007c0c */ /* 0x000fe2000c761270 */
[----:B------:R-:W-:Y:S01]  /*abd0*/  ULDC UR6, c[0x0][0x22c] ;  /* 0x00008b0000067ab9 */ /* 0x000fe20000000800 */
[C---:B------:R-:W-:Y:S01]  /*abe0*/  ISETP.LT.AND P2, PT, R49.reuse, UR7, !P0 ;  /* 0x0000000731007c0c */ /* 0x040fe2000c741270 */
[----:B------:R1:W-:Y:S01]  /*abf0*/  @P4 STG.E.U8 desc[UR18][R18.64], R21 ;  /* 0x0000001512004986 */ /* 0x0003e2000c101112 */
[----:B------:R-:W-:Y:S01]  /*ac00*/  IMAD R49, R49, UR4, RZ ;  /* 0x0000000431317c24 */ /* 0x000fe2000f8e02ff */
[C---:B------:R-:W-:Y:S01]  /*ac10*/  ISETP.LT.AND P4, PT, R11.reuse, UR5, !P0 ;  /* 0x000000050b007c0c */ /* 0x040fe2000c781270 */
[----:B------:R-:W-:Y:S01]  /*ac20*/  IMAD R11, R11, UR4, RZ ;  /* 0x000000040b0b7c24 */ /* 0x000fe2000f8e02ff */
[----:B------:R-:W-:Y:S01]  /*ac30*/  LEA.HI.X.SX32 R3, R35, R50, 0x1, P6 ;  /* 0x0000003223037211 */ /* 0x000fe200030f0eff */
[----:B------:R-:W-:Y:S01]  /*ac40*/  ULDC UR5, c[0x0][0x22c] ;  /* 0x00008b0000057ab9 */ /* 0x000fe20000000800 */
[----:B------:R-:W-:Y:S01]  /*ac50*/  IADD3 R12, P5, R13, R26, RZ ;  /* 0x0000001a0d0c7210 */ /* 0x000fe20007fbe0ff */
[----:B------:R-:W-:Y:S01]  /*ac60*/  ULDC UR7, c[0x0][0x22c] ;  /* 0x00008b0000077ab9 */ /* 0x000fe20000000800 */
[----:B0-----:R-:W-:-:S02]  /*ac70*/  PRMT R23, R38, 0x7772, RZ ;  /* 0x0000777226177816 */ /* 0x001fc400000000ff */
[----:B------:R-:W-:Y:S02]  /*ac80*/  IADD3 R14, P6, R49, R26, RZ ;  /* 0x0000001a310e7210 */ /* 0x000fe40007fde0ff */
[----:B------:R-:W-:Y:S01]  /*ac90*/  LEA.HI.X.SX32 R13, R13, R50, 0x1, P5 ;  /* 0x000000320d0d7211 */ /* 0x000fe200028f0eff */
[----:B------:R0:W-:Y:S01]  /*aca0*/  @P1 STG.E.U8 desc[UR18][R2.64], R23 ;  /* 0x0000001702001986 */ /* 0x0001e2000c101112 */
[----:B-1----:R-:W-:Y:S02]  /*acb0*/  PRMT R21, R39, 0x7772, RZ ;  /* 0x0000777227157816 */ /* 0x002fe400000000ff */
[----:B------:R-:W-:Y:S02]  /*acc0*/  IADD3 R16, P1, R11, R26, RZ ;  /* 0x0000001a0b107210 */ /* 0x000fe40007f3e0ff */
[C---:B------:R-:W-:Y:S01]  /*acd0*/  ISETP.LT.AND P5, PT, R51.reuse, UR5, !P0 ;  /* 0x0000000533007c0c */ /* 0x040fe2000c7a1270 */
[----:B------:R-:W-:Y:S01]  /*ace0*/  IMAD R51, R51, UR4, RZ ;  /* 0x0000000433337c24 */ /* 0x000fe2000f8e02ff */
[----:B------:R-:W-:-:S02]  /*acf0*/  LEA.HI.X.SX32 R15, R49, R50, 0x1, P6 ;  /* 0x00000032310f7211 */ /* 0x000fc400030f0eff */
[----:B------:R-:W-:Y:S01]  /*ad00*/  PRMT R19, R36, 0x7773, RZ ;  /* 0x0000777324137816 */ /* 0x000fe200000000ff */
[----:B------:R-:W-:Y:S01]  /*ad10*/  @P3 STG.E.U8 desc[UR18][R12.64], R21 ;  /* 0x000000150c003986 */ /* 0x000fe2000c101112 */
[----:B------:R-:W-:Y:S01]  /*ad20*/  LEA.HI.X.SX32 R17, R11, R50, 0x1, P1 ;  /* 0x000000320b117211 */ /* 0x000fe200008f0eff */
[----:B------:R-:W-:Y:S01]  /*ad30*/  ULDC UR5, c[0x0][0x22c] ;  /* 0x00008b0000057ab9 */ /* 0x000fe20000000800 */
[----:B------:R-:W-:Y:S02]  /*ad40*/  PRMT R37, R37, 0x7773, RZ ;  /* 0x0000777325257816 */ /* 0x000fe400000000ff */
[----:B0-----:R-:W-:Y:S01]  /*ad50*/  IADD3 R2, P3, R51, R26, RZ ;  /* 0x0000001a33027210 */ /* 0x001fe20007f7e0ff */
[----:B------:R-:W-:Y:S01]  /*ad60*/  @P2 STG.E.U8 desc[UR18][R14.64], R19 ;  /* 0x000000130e002986 */ /* 0x000fe2000c101112 */
[C---:B------:R-:W-:Y:S01]  /*ad70*/  IMAD R11, R10.reuse, UR4, RZ ;  /* 0x000000040a0b7c24 */ /* 0x040fe2000f8e02ff */
[----:B------:R-:W-:Y:S02]  /*ad80*/  ISETP.LT.AND P1, PT, R53, UR6, !P0 ;  /* 0x0000000635007c0c */ /* 0x000fe4000c721270 */
[----:B------:R0:W-:Y:S01]  /*ad90*/  @P4 STG.E.U8 desc[UR18][R16.64], R37 ;  /* 0x0000002510004986 */ /* 0x0001e2000c101112 */
[----:B------:R-:W-:Y:S01]  /*ada0*/  LEA.HI.X.SX32 R3, R51, R50, 0x1, P3 ;  /* 0x0000003233037211 */ /* 0x000fe200018f0eff */
[----:B------:R-:W-:Y:S01]  /*adb0*/  IMAD R53, R53, UR4, RZ ;  /* 0x0000000435357c24 */ /* 0x000fe2000f8e02ff */
[----:B------:R-:W-:Y:S01]  /*adc0*/  ISETP.LT.AND P2, PT, R10, UR5, !P0 ;  /* 0x000000050a007c0c */ /* 0x000fe2000c741270 */
[----:B------:R-:W-:Y:S01]  /*add0*/  ULDC UR5, c[0x0][0x22c] ;  /* 0x00008b0000057ab9 */ /* 0x000fe20000000800 */
[----:B------:R-:W-:Y:S01]  /*ade0*/  IADD3 R10, P4, R11, R26, RZ ;  /* 0x0000001a0b0a7210 */ /* 0x000fe20007f9e0ff */
[----:B------:R-:W-:Y:S01]  /*adf0*/  ULDC UR6, c[0x0][0x22c] ;  /* 0x00008b0000067ab9 */ /* 0x000fe20000000800 */
[----:B0-----:R-:W-:-:S05]  /*ae00*/  PRMT R17, R38, 0x7773, RZ ;  /* 0x0000777326117816 */ /* 0x001fca00000000ff */
[----:B------:R0:W-:Y:S01]  /*ae10*/  @P5 STG.E.U8 desc[UR18][R2.64], R17 ;  /* 0x0000001102005986 */ /* 0x0001e2000c101112 */
[----:B------:R-:W-:Y:S02]  /*ae20*/  IADD3 R12, P5, R53, R26, RZ ;  /* 0x0000001a350c7210 */ /* 0x000fe40007fbe0ff */
[-C--:B------:R-:W-:Y:S02]  /*ae30*/  LEA.HI.X.SX32 R11, R11, R50.reuse, 0x1, P4 ;  /* 0x000000320b0b7211 */ /* 0x080fe400020f0eff */
[----:B------:R-:W-:Y:S02]  /*ae40*/  PRMT R39, R39, 0x7773, RZ ;  /* 0x0000777327277816 */ /* 0x000fe400000000ff */
[----:B------:R-:W-:Y:S02]  /*ae50*/  LEA.HI.X.SX32 R13, R53, R50, 0x1, P5 ;  /* 0x00000032350d7211 */ /* 0x000fe400028f0eff */
[----:B--2---:R-:W-:Y:S01]  /*ae60*/  PRMT R21, R44, 0x7770, RZ ;  /* 0x000077702c157816 */ /* 0x004fe200000000ff */
[----:B------:R-:W-:Y:S01]  /*ae70*/  @P2 STG.E.U8 desc[UR18][R10.64], R39 ;  /* 0x000000270a002986 */ /* 0x000fe2000c101112 */
[C---:B------:R-:W-:Y:S01]  /*ae80*/  ISETP.LT.AND P3, PT, R9.reuse, UR7, !P0 ;  /* 0x0000000709007c0c */ /* 0x040fe2000c761270 */
[----:B------:R-:W-:Y:S01]  /*ae90*/  IMAD R9, R9, UR4, RZ ;  /* 0x0000000409097c24 */ /* 0x000fe2000f8e02ff */
[----:B------:R-:W-:Y:S01]  /*aea0*/  PRMT R19, R45, 0x7770, RZ ;  /* 0x000077702d137816 */ /* 0x000fe200000000ff */
[----:B------:R1:W-:Y:S01]  /*aeb0*/  @P1 STG.E.U8 desc[UR18][R12.64], R21 ;  /* 0x000000150c001986 */ /* 0x0003e2000c101112 */
[C---:B------:R-:W-:Y:S01]  /*aec0*/  ISETP.LT.AND P1, PT, R55.reuse, UR5, !P0 ;  /* 0x0000000537007c0c */ /* 0x040fe2000c721270 */
[----:B------:R-:W-:Y:S01]  /*aed0*/  IMAD R55, R55, UR4, RZ ;  /* 0x0000000437377c24 */ /* 0x000fe2000f8e02ff */
[----:B------:R-:W-:Y:S01]  /*aee0*/  IADD3 R14, P6, R9, R26, RZ ;  /* 0x0000001a090e7210 */ /* 0x000fe20007fde0ff */
[----:B------:R-:W-:Y:S01]  /*aef0*/  ULDC UR7, c[0x0][0x22c] ;  /* 0x00008b0000077ab9 */ /* 0x000fe20000000800 */
[----:B------:R-:W-:-:S02]  /*af00*/  ULDC UR5, c[0x0][0x22c] ;  /* 0x00008b0000057ab9 */ /* 0x000fc40000000800 */
[----:B0-----:R-:W-:Y:S02]  /*af10*/  IADD3 R2, P5, R55, R26, RZ ;  /* 0x0000001a37027210 */ /* 0x001fe40007fbe0ff */
[-C--:B------:R-:W-:Y:S02]  /*af20*/  LEA.HI.X.SX32 R15, R9, R50.reuse, 0x1, P6 ;  /* 0x00000032090f7211 */ /* 0x080fe400030f0eff */
[C---:B------:R-:W-:Y:S01]  /*af30*/  ISETP.LT.AND P4, PT, R7.reuse, UR7, !P0 ;  /* 0x0000000707007c0c */ /* 0x040fe2000c781270 */
[----:B------:R-:W-:Y:S01]  /*af40*/  IMAD R7, R7, UR4, RZ ;  /* 0x0000000407077c24 */ /* 0x000fe2000f8e02ff */
[----:B------:R-:W-:Y:S02]  /*af50*/  LEA.HI.X.SX32 R3, R55, R50, 0x1, P5 ;  /* 0x0000003237037211 */ /* 0x000fe400028f0eff */
[----:B-1----:R-:W-:Y:S01]  /*af60*/  PRMT R21, R46, 0x7770, RZ ;  /* 0x000077702e157816 */ /* 0x002fe200000000ff */
[----:B------:R0:W-:Y:S01]  /*af70*/  @P3 STG.E.U8 desc[UR18][R14.64], R19 ;  /* 0x000000130e003986 */ /* 0x0001e2000c101112 */
[C---:B------:R-:W-:Y:S01]  /*af80*/  IMAD R9, R8.reuse, UR4, RZ ;  /* 0x0000000408097c24 */ /* 0x040fe2000f8e02ff */
[C---:B------:R-:W-:Y:S01]  /*af90*/  ISETP.LT.AND P3, PT, R57.reuse, UR5, !P0 ;  /* 0x0000000539007c0c */ /* 0x040fe2000c761270 */
[----:B------:R-:W-:Y:S01]  /*afa0*/  IMAD R57, R57, UR4, RZ ;  /* 0x0000000439397c24 */ /* 0x000fe2000f8e02ff */
[----:B------:R-:W-:Y:S01]  /*afb0*/  ISETP.LT.AND P2, PT, R8, UR6, !P0 ;  /* 0x0000000608007c0c */ /* 0x000fe2000c741270 */
[----:B------:R1:W-:Y:S01]  /*afc0*/  @P1 STG.E.U8 desc[UR18][R2.64], R21 ;  /* 0x0000001502001986 */ /* 0x0003e2000c101112 */
[-C--:B------:R-:W-:Y:S01]  /*afd0*/  IADD3 R12, P1, R7, R26.reuse, RZ ;  /* 0x0000001a070c7210 */ /* 0x080fe20007f3e0ff */
        /* <DEDUP_REMOVED lines=8> */
[-C--:B------:R-:W-:Y:S01]  /*b060*/  LEA.HI.X.SX32 R9, R9, R50.reuse, 0x1, P6 ;  /* 0x0000003209097211 */ /* 0x080fe200030f0eff */
[----:B------:R-:W-:Y:S01]  /*b070*/  ULDC UR5, c[0x0][0x22c] ;  /* 0x00008b0000057ab9 */ /* 0x000fe20000000800 */
[----:B0-----:R-:W-:Y:S02]  /*b080*/  PRMT R19, R47, 0x7770, RZ ;  /* 0x000077702f137816 */ /* 0x001fe400000000ff */
[----:B------:R-:W-:Y:S02]  /*b090*/  LEA.HI.X.SX32 R11, R57, R50, 0x1, P5 ;  /* 0x00000032390b7211 */ /* 0x000fe400028f0eff */
[----:B------:R-:W-:Y:S02]  /*b0a0*/  PRMT R17, R44, 0x7771, RZ ;  /* 0x000077712c117816 */ /* 0x000fe400000000ff */
[----:B------:R-:W-:Y:S01]  /*b0b0*/  PRMT R15, R45, 0x7771, RZ ;  /* 0x000077712d0f7816 */ /* 0x000fe200000000ff */
[----:B------:R0:W-:Y:S01]  /*b0c0*/  @P2 STG.E.U8 desc[UR18][R8.64], R19 ;  /* 0x0000001308002986 */ /* 0x0001e2000c101112 */
[----:B-1----:R-:W-:Y:S01]  /*b0d0*/  IADD3 R2, P5, R59, R26, RZ ;  /* 0x0000001a3b027210 */ /* 0x002fe20007fbe0ff */
[----:B------:R-:W-:-:S02]  /*b0e0*/  IMAD R7, R6, UR4, RZ ;  /* 0x0000000406077c24 */ /* 0x000fc4000f8e02ff */
[----:B------:R-:W-:Y:S01]  /*b0f0*/  @P3 STG.E.U8 desc[UR18][R10.64], R17 ;  /* 0x000000110a003986 */ /* 0x000fe2000c101112 */
[C---:B------:R-:W-:Y:S01]  /*b100*/  ISETP.LT.AND P3, PT, R61.reuse, UR5, !P0 ;  /* 0x000000053d007c0c */ /* 0x040fe2000c761270 */
[----:B------:R-:W-:Y:S01]  /*b110*/  IMAD R61, R61, UR4, RZ ;  /* 0x000000043d3d7c24 */ /* 0x000fe2000f8e02ff */
[----:B------:R-:W-:Y:S01]  /*b120*/  LEA.HI.X.SX32 R3, R59, R50, 0x1, P5 ;  /* 0x000000323b037211 */ /* 0x000fe200028f0eff */
[----:B------:R1:W-:Y:S01]  /*b130*/  @P4 STG.E.U8 desc[UR18][R12.64], R15 ;  /* 0x0000000f0c004986 */ /* 0x0003e2000c101112 */
[C---:B------:R-:W-:Y:S01]  /*b140*/  ISETP.LT.AND P4, PT, R5.reuse, UR7, !P0 ;  /* 0x0000000705007c0c */ /* 0x040fe2000c781270 */
[----:B------:R-:W-:Y:S01]  /*b150*/  IMAD R5, R5, UR4, RZ ;  /* 0x0000000405057c24 */ /* 0x000fe2000f8e02ff */
[----:B------:R-:W-:Y:S01]  /*b160*/  ISETP.LT.AND P2, PT, R6, UR6, !P0 ;  /* 0x0000000606007c0c */ /* 0x000fe2000c741270 */
[----:B------:R-:W-:Y:S01]  /*b170*/  ULDC UR6, c[0x0][0x22c] ;  /* 0x00008b0000067ab9 */ /* 0x000fe20000000800 */
[-C--:B------:R-:W-:Y:S01]  /*b180*/  IADD3 R6, P6, R7, R26.reuse, RZ ;  /* 0x0000001a07067210 */ /* 0x080fe20007fde0ff */
[----:B------:R-:W-:Y:S01]  /*b190*/  ULDC UR5, c[0x0][0x22c] ;  /* 0x00008b0000057ab9 */ /* 0x000fe20000000800 */
[----:B0-----:R-:W-:Y:S01]  /*b1a0*/  IADD3 R8, P5, R61, R26, RZ ;  /* 0x0000001a3d087210 */ /* 0x001fe20007fbe0ff */
[----:B------:R-:W-:Y:S01]  /*b1b0*/  ULDC UR7, c[0x0][0x22c] ;  /* 0x00008b0000077ab9 */ /* 0x000fe20000000800 */
[----:B-1----:R-:W-:-:S05]  /*b1c0*/  PRMT R13, R46, 0x7771, RZ ;  /* 0x000077712e0d7816 */ /* 0x002fca00000000ff */
[----:B------:R0:W-:Y:S01]  /*b1d0*/  @P1 STG.E.U8 desc[UR18][R2.64], R13 ;  /* 0x0000000d02001986 */ /* 0x0001e2000c101112 */
[----:B------:R-:W-:Y:S02]  /*b1e0*/  IADD3 R10, P1, R5, R26, RZ ;  /* 0x0000001a050a7210 */ /* 0x000fe40007f3e0ff */
[-C--:B------:R-:W-:Y:S02]  /*b1f0*/  LEA.HI.X.SX32 R7, R7, R50.reuse, 0x1, P6 ;  /* 0x0000003207077211 */ /* 0x080fe400030f0eff */
[----:B------:R-:W-:Y:S02]  /*b200*/  PRMT R17, R47, 0x7771, RZ ;  /* 0x000077712f117816 */ /* 0x000fe400000000ff */
[-C--:B------:R-:W-:Y:S02]  /*b210*/  LEA.HI.X.SX32 R9, R61, R50.reuse, 0x1, P5 ;  /* 0x000000323d097211 */ /* 0x080fe400028f0eff */
[----:B------:R-:W-:Y:S02]  /*b220*/  LEA.HI.X.SX32 R11, R5, R50, 0x1, P1 ;  /* 0x00000032050b7211 */ /* 0x000fe400008f0eff */
[----:B------:R-:W-:-:S02]  /*b230*/  PRMT R15, R44, 0x7772, RZ ;  /* 0x000077722c0f7816 */ /* 0x000fc400000000ff */
[----:B------:R-:W-:Y:S01]  /*b240*/  PRMT R5, R45, 0x7772, RZ ;  /* 0x000077722d057816 */ /* 0x000fe200000000ff */
[----:B------:R-:W-:Y:S01]  /*b250*/  @P2 STG.E.U8 desc[UR18][R6.64], R17 ;  /* 0x0000001106002986 */ /* 0x000fe2000c101112 */
[----:B0-----:R-:W-:-:S03]  /*b260*/  IMAD R13, R4, UR4, RZ ;  /* 0x00000004040d7c24 */ /* 0x001fc6000f8e02ff */
[----:B------:R0:W-:Y:S01]  /*b270*/  @P3 STG.E.U8 desc[UR18][R8.64], R15 ;  /* 0x0000000f08003986 */ /* 0x0001e2000c101112 */
[----:B------:R-:W-:Y:S01]  /*b280*/  ISETP.LT.AND P3, PT, R4, UR6, !P0 ;  /* 0x0000000604007c0c */ /* 0x000fe2000c761270 */
[C---:B------:R-:W-:Y:S01]  /*b290*/  IMAD R3, R62.reuse, UR4, RZ ;  /* 0x000000043e037c24 */ /* 0x040fe2000f8e02ff */
[----:B------:R-:W-:Y:S01]  /*b2a0*/  ISETP.LT.AND P1, PT, R62, UR5, !P0 ;  /* 0x000000053e007c0c */ /* 0x000fe2000c721270 */
[----:B------:R1:W-:Y:S01]  /*b2b0*/  @P4 STG.E.U8 desc[UR18][R10.64], R5 ;  /* 0x000000050a004986 */ /* 0x0003e2000c101112 */
[C---:B------:R-:W-:Y:S01]  /*b2c0*/  ISETP.LT.AND P2, PT, R63.reuse, UR7, !P0 ;  /* 0x000000073f007c0c */ /* 0x040fe2000c741270 */
[----:B------:R-:W-:Y:S01]  /*b2d0*/  ULDC UR5, c[0x0][0x22c] ;  /* 0x00008b0000057ab9 */ /* 0x000fe20000000800 */
[----:B------:R-:W-:Y:S01]  /*b2e0*/  PRMT R21, R46, 0x7772, RZ ;  /* 0x000077722e157816 */ /* 0x000fe200000000ff */
[----:B------:R-:W2:Y:S01]  /*b2f0*/  LDS.128 R4, [R48] ;  /* 0x0000000030047984 */ /* 0x000ea20000000c00 */
[----:B------:R-:W-:Y:S01]  /*b300*/  IMAD R63, R63, UR4, RZ ;  /* 0x000000043f3f7c24 */ /* 0x000fe2000f8e02ff */
[-C--:B------:R-:W-:Y:S01]  /*b310*/  IADD3 R2, P6, R3, R26.reuse, RZ ;  /* 0x0000001a03027210 */ /* 0x080fe20007fde0ff */
[----:B------:R-:W-:Y:S01]  /*b320*/  ULDC UR6, c[0x0][0x22c] ;  /* 0x00008b0000067ab9 */ /* 0x000fe20000000800 */
[----:B0-----:R-:W-:Y:S01]  /*b330*/  IADD3 R8, P5, R13, R26, RZ ;  /* 0x0000001a0d087210 */ /* 0x001fe20007fbe0ff */
[----:B------:R-:W-:Y:S01]  /*b340*/  IMAD R15, R74, UR4, RZ ;  /* 0x000000044a0f7c24 */ /* 0x000fe2000f8e02ff */
[----:B------:R-:W-:Y:S01]  /*b350*/  LEA.HI.X.SX32 R3, R3, R50, 0x1, P6 ;  /* 0x0000003203037211 */ /* 0x000fe200030f0eff */
[----:B------:R-:W-:Y:S01]  /*b360*/  ULDC UR7, c[0x0][0x22c] ;  /* 0x00008b0000077ab9 */ /* 0x000fe20000000800 */
[----:B-1----:R-:W-:-:S02]  /*b370*/  IADD3 R10, P6, R63, R26, RZ ;  /* 0x0000001a3f0a7210 */ /* 0x002fc40007fde0ff */
[----:B------:R-:W-:Y:S02]  /*b380*/  ISETP.LT.AND P4, PT, R74, UR8, !P0 ;  /* 0x000000084a007c0c */ /* 0x000fe4000c781270 */
[-C--:B------:R-:W-:Y:S02]  /*b390*/  LEA.HI.X.SX32 R9, R13, R50.reuse, 0x1, P5 ;  /* 0x000000320d097211 */ /* 0x080fe400028f0eff */
[----:B------:R-:W-:Y:S01]  /*b3a0*/  PRMT R19, R47, 0x7772, RZ ;  /* 0x000077722f137816 */ /* 0x000fe200000000ff */
[----:B------:R0:W-:Y:S01]  /*b3b0*/  @P1 STG.E.U8 desc[UR18][R2.64], R21 ;  /* 0x0000001502001986 */ /* 0x0001e2000c101112 */
[----:B------:R-:W-:Y:S01]  /*b3c0*/  LEA.HI.X.SX32 R11, R63, R50, 0x1, P6 ;  /* 0x000000323f0b7211 */ /* 0x000fe200030f0eff */
[----:B------:R-:W-:Y:S01]  /*b3d0*/  ULDC UR8, c[0x0][0x22c] ;  /* 0x00008b0000087ab9 */ /* 0x000fe20000000800 */
[----:B------:R-:W-:Y:S02]  /*b3e0*/  PRMT R17, R44, 0x7773, RZ ;  /* 0x000077732c117816 */ /* 0x000fe400000000ff */
[C---:B------:R-:W-:Y:S01]  /*b3f0*/  IADD3 R12, P1, R15.reuse, R26, RZ ;  /* 0x0000001a0f0c7210 */ /* 0x040fe20007f3e0ff */
[----:B------:R1:W-:Y:S01]  /*b400*/  @P3 STG.E.U8 desc[UR18][R8.64], R19 ;  /* 0x0000001308003986 */ /* 0x0003e2000c101112 */
[C---:B------:R-:W-:Y:S01]  /*b410*/  ISETP.LT.AND P5, PT, R64.reuse, UR5, !P0 ;  /* 0x0000000540007c0c */ /* 0x040fe2000c7a1270 */
[----:B------:R-:W-:Y:S01]  /*b420*/  ULDC UR5, c[0x0][0x22c] ;  /* 0x00008b0000057ab9 */ /* 0x000fe20000000800 */
[----:B------:R-:W-:Y:S01]  /*b430*/  LEA.HI.X.SX32 R13, R15, R50, 0x1, P1 ;  /* 0x000000320f0d7211 */ /* 0x000fe200008f0eff */
[----:B------:R-:W-:Y:S01]  /*b440*/  @P2 STG.E.U8 desc[UR18][R10.64], R17 ;  /* 0x000000110a002986 */ /* 0x000fe2000c101112 */
[----:B------:R-:W-:Y:S01]  /*b450*/  PRMT R45, R45, 0x7773, RZ ;  /* 0x000077732d2d7816 */ /* 0x000fe200000000ff */
[----:B0-----:R-:W-:Y:S01]  /*b460*/  IMAD R3, R64, UR4, RZ ;  /* 0x0000000440037c24 */ /* 0x001fe2000f8e02ff */
[C---:B------:R-:W-:Y:S01]  /*b470*/  ISETP.LT.AND P2, PT, R75.reuse, UR5, !P0 ;  /* 0x000000054b007c0c */ /* 0x040fe2000c741270 */
[----:B------:R-:W-:Y:S01]  /*b480*/  IMAD R75, R75, UR4, RZ ;  /* 0x000000044b4b7c24 */ /* 0x000fe2000f8e02ff */
[----:B------:R-:W-:Y:S01]  /*b490*/  ISETP.LT.AND P1, PT, R65, UR6, !P0 ;  /* 0x0000000641007c0c */ /* 0x000fe2000c721270 */
[----:B------:R0:W-:Y:S01]  /*b4a0*/  @P4 STG.E.U8 desc[UR18][R12.64], R45 ;  /* 0x0000002d0c004986 */ /* 0x0001e2000c101112 */
[-C--:B------:R-:W-:Y:S01]  /*b4b0*/  IADD3 R2, P3, R3, R26.reuse, RZ ;  /* 0x0000001a03027210 */ /* 0x080fe20007f7e0ff */
[----:B------:R-:W-:Y:S01]  /*b4c0*/  IMAD R65, R65, UR4, RZ ;  /* 0x0000000441417c24 */ /* 0x000fe2000f8e02ff */
[----:B-1----:R-:W-:Y:S01]  /*b4d0*/  IADD3 R8, P4, R75, R26, RZ ;  /* 0x0000001a4b087210 */ /* 0x002fe20007f9e0ff */
[----:B------:R-:W-:Y:S01]  /*b4e0*/  ULDC UR5, c[0x0][0x22c] ;  /* 0x00008b0000057ab9 */ /* 0x000fe20000000800 */
[----:B------:R-:W-:Y:S01]  /*b4f0*/  LEA.HI.X.SX32 R3, R3, R50, 0x1, P3 ;  /* 0x0000003203037211 */ /* 0x000fe200018f0eff */
[----:B------:R-:W-:Y:S01]  /*b500*/  ULDC UR6, c[0x0][0x22c] ;  /* 0x00008b0000067ab9 */ /* 0x000fe20000000800 */
[----:B------:R-:W-:-:S02]  /*b510*/  PRMT R15, R46, 0x7773, RZ ;  /* 0x000077732e0f7816 */ /* 0x000fc400000000ff */
[----:B------:R-:W-:Y:S02]  /*b520*/  LEA.HI.X.SX32 R9, R75, R50, 0x1, P4 ;  /* 0x000000324b097211 */ /* 0x000fe400020f0eff */
[----:B------:R-:W-:Y:S01]  /*b530*/  PRMT R47, R47, 0x7773, RZ ;  /* 0x000077732f2f7816 */ /* 0x000fe200000000ff */
[C---:B0-----:R-:W-:Y:S01]  /*b540*/  IMAD R13, R76.reuse, UR4, RZ ;  /* 0x000000044c0d7c24 */ /* 0x041fe2000f8e02ff */
[----:B------:R-:W-:Y:S01]  /*b550*/  ISETP.LT.AND P3, PT, R76, UR7, !P0 ;  /* 0x000000074c007c0c */ /* 0x000fe2000c761270 */
[----:B------:R0:W-:Y:S01]  /*b560*/  @P5 STG.E.U8 desc[UR18][R2.64], R15 ;  /* 0x0000000f02005986 */ /* 0x0001e2000c101112 */
[-C--:B------:R-:W-:Y:S01]  /*b570*/  IADD3 R10, P5, R65, R26.reuse, RZ ;  /* 0x0000001a410a7210 */ /* 0x080fe20007fbe0ff */
[----:B------:R-:W-:Y:S01]  /*b580*/  ULDC UR7, c[0x0][0x22c] ;  /* 0x00008b0000077ab9 */ /* 0x000fe20000000800 */
[----:B------:R-:W-:Y:S01]  /*b590*/  IADD3 R12, P6, R13, R26, RZ ;  /* 0x0000001a0d0c7210 */ /* 0x000fe20007fde0ff */
[----:B------:R-:W-:Y:S01]  /*b5a0*/  @P2 STG.E.U8 desc[UR18][R8.64], R47 ;  /* 0x0000002f08002986 */ /* 0x000fe2000c101112 */
[----:B------:R-:W-:Y:S01]  /*b5b0*/  ISETP.LT.AND P2, PT, R66, UR5, !P0 ;  /* 0x0000000542007c0c */ /* 0x000fe2000c741270 */
[----:B------:R-:W-:Y:S01]  /*b5c0*/  ULDC UR5, c[0x0][0x22c] ;  /* 0x00008b0000057ab9 */ /* 0x000fe20000000800 */
[----:B------:R-:W-:-:S02]  /*b5d0*/  LEA.HI.X.SX32 R11, R65, R50, 0x1, P5 ;  /* 0x00000032410b7211 */ /* 0x000fc400028f0eff */
[----:B--2---:R-:W-:Y:S01]  /*b5e0*/  PRMT R19, R4, 0x7770, RZ ;  /* 0x0000777004137816 */ /* 0x004fe200000000ff */
[----:B0-----:R-:W-:Y:S01]  /*b5f0*/  IMAD R3, R66, UR4, RZ ;  /* 0x0000000442037c24 */ /* 0x001fe2000f8e02ff */
[----:B------:R-:W-:Y:S02]  /*b600*/  LEA.HI.X.SX32 R13, R13, R50, 0x1, P6 ;  /* 0x000000320d0d7211 */ /* 0x000fe400030f0eff */
[----:B------:R-:W-:Y:S02]  /*b610*/  PRMT R17, R5, 0x7770, RZ ;  /* 0x0000777005117816 */ /* 0x000fe400000000ff */
[C---:B------:R-:W-:Y:S01]  /*b620*/  IADD3 R2, P5, R3.reuse, R26, RZ ;  /* 0x0000001a03027210 */ /* 0x040fe20007fbe0ff */
[----:B------:R-:W-:Y:S01]  /*b630*/  @P1 STG.E.U8 desc[UR18][R10.64], R19 ;  /* 0x000000130a001986 */ /* 0x000fe2000c101112 */
[----:B------:R-:W-:Y:S02]  /*b640*/  PRMT R21, R6, 0x7770, RZ ;  /* 0x0000777006157816 */ /* 0x000fe400000000ff */
[----:B------:R-:W-:Y:S01]  /*b650*/  LEA.HI.X.SX32 R3, R3, R50, 0x1, P5 ;  /* 0x0000003203037211 */ /* 0x000fe200028f0eff */
[----:B------:R0:W-:Y:S01]  /*b660*/  @P3 STG.E.U8 desc[UR18][R12.64], R17 ;  /* 0x000000110c003986 */ /* 0x0001e2000c101112 */
[C---:B------:R-:W-:Y:S01]  /*b670*/  ISETP.LT.AND P3, PT, R77.reuse, UR6, !P0 ;  /* 0x000000064d007c0c */ /* 0x040fe2000c761270 */
[----:B------:R-:W-:Y:S01]  /*b680*/  IMAD R77, R77, UR4, RZ ;  /* 0x000000044d4d7c24 */ /* 0x000fe2000f8e02ff */
[C---:B------:R-:W-:Y:S01]  /*b690*/  ISETP.LT.AND P1, PT, R67.reuse, UR5, !P0 ;  /* 0x0000000543007c0c */ /* 0x040fe2000c721270 */
[----:B------:R-:W-:Y:S01]  /*b6a0*/  IMAD R67, R67, UR4, RZ ;  /* 0x0000000443437c24 */ /* 0x000fe2000f8e02ff */
[----:B------:R1:W-:Y:S01]  /*b6b0*/  @P2 STG.E.U8 desc[UR18][R2.64], R21 ;  /* 0x0000001502002986 */ /* 0x0003e2000c101112 */
[C---:B------:R-:W-:Y:S01]  /*b6c0*/  ISETP.LT.AND P4, PT, R78.reuse, UR7, !P0 ;  /* 0x000000074e007c0c */ /* 0x040fe2000c781270 */
[----:B------:R-:W-:Y:S01]  /*b6d0*/  ULDC UR5, c[0x0][0x22c] ;  /* 0x00008b0000057ab9 */ /* 0x000fe20000000800 */
[----:B0-----:R-:W-:Y:S01]  /*b6e0*/  IMAD R13, R78, UR4, RZ ;  /* 0x000000044e0d7c24 */ /* 0x001fe2000f8e02ff */
[-C--:B------:R-:W-:Y:S01]  /*b6f0*/  IADD3 R8, P6, R77, R26.reuse, RZ ;  /* 0x0000001a4d087210 */ /* 0x080fe20007fde0ff */
[----:B------:R-:W-:Y:S01]  /*b700*/  ULDC UR6, c[0x0][0x22c] ;  /* 0x00008b0000067ab9 */ /* 0x000fe20000000800 */
[-C--:B------:R-:W-:Y:S01]  /*b710*/  IADD3 R10, P5, R67, R26.reuse, RZ ;  /* 0x0000001a430a7210 */ /* 0x080fe20007fbe0ff */
[----:B------:R-:W-:Y:S01]  /*b720*/  ULDC UR7, c[0x0][0x22c] ;  /* 0x00008b0000077ab9 */ /* 0x000fe20000000800 */
[----:B------:R-:W-:-:S04]  /*b730*/  IADD3 R12, P2, R13, R26, RZ ;  /* 0x0000001a0d0c7210 */ /* 0x000fc80007f5e0ff */
[-C--:B------:R-:W-:Y:S02]  /*b740*/  LEA.HI.X.SX32 R13, R13, R50.reuse, 0x1, P2 ;  /* 0x000000320d0d7211 */ /* 0x080fe400010f0eff */
[C---:B------:R-:W-:Y:S01]  /*b750*/  ISETP.LT.AND P2, PT, R69.reuse, UR5, !P0 ;  /* 0x0000000545007c0c */ /* 0x040fe2000c741270 */
[----:B------:R-:W-:Y:S01]  /*b760*/  IMAD R69, R69, UR4, RZ ;  /* 0x0000000445457c24 */ /* 0x000fe2000f8e02ff */
[-C--:B------:R-:W-:Y:S01]  /*b770*/  LEA.HI.X.SX32 R9, R77, R50.reuse, 0x1, P6 ;  /* 0x000000324d097211 */ /* 0x080fe200030f0eff */
[----:B------:R-:W-:Y:S01]  /*b780*/  ULDC UR5, c[0x0][0x22c] ;  /* 0x00008b0000057ab9 */ /* 0x000fe20000000800 */
[----:B------:R-:W-:Y:S02]  /*b790*/  PRMT R19, R7, 0x7770, RZ ;  /* 0x0000777007137816 */ /* 0x000fe400000000ff */
[----:B------:R-:W-:Y:S02]  /*b7a0*/  LEA.HI.X.SX32 R11, R67, R50, 0x1, P5 ;  /* 0x00000032430b7211 */ /* 0x000fe400028f0eff */
[----:B------:R-:W-:-:S02]  /*b7b0*/  PRMT R17, R4, 0x7771, RZ ;  /* 0x0000777104117816 */ /* 0x000fc400000000ff */
[----:B------:R-:W-:Y:S01]  /*b7c0*/  PRMT R15, R5, 0x7771, RZ ;  /* 0x00007771050f7816 */ /* 0x000fe200000000ff */
[----:B------:R0:W-:Y:S01]  /*b7d0*/  @P3 STG.E.U8 desc[UR18][R8.64], R19 ;  /* 0x0000001308003986 */ /* 0x0001e2000c101112 */
[----:B-1----:R-:W-:Y:S02]  /*b7e0*/  IADD3 R2, P5, R69, R26, RZ ;  /* 0x0000001a45027210 */ /* 0x002fe40007fbe0ff */
[----:B------:R-:W-:Y:S01]  /*b7f0*/  ISETP.LT.AND P3, PT, R79, UR6, !P0 ;  /* 0x000000064f007c0c */ /* 0x000fe2000c761270 */
[----:B------:R1:W-:Y:S01]  /*b800*/  @P1 STG.E.U8 desc[UR18][R10.64], R17 ;  /* 0x000000110a001986 */ /* 0x0003e2000c101112 */
[----:B------:R-:W-:Y:S01]  /*b810*/  ISETP.LT.AND P1, PT, R71, UR5, !P0 ;  /* 0x0000000547007c0c */ /* 0x000fe2000c721270 */
[----:B------:R-:W-:Y:S01]  /*b820*/  IMAD R79, R79, UR4, RZ ;  /* 0x000000044f4f7c24 */ /* 0x000fe2000f8e02ff */
[----:B------:R-:W-:Y:S01]  /*b830*/  LEA.HI.X.SX32 R3, R69, R50, 0x1, P5 ;  /* 0x0000003245037211 */ /* 0x000fe200028f0eff */
[----:B------:R2:W-:Y:S01]  /*b840*/  @P4 STG.E.U8 desc[UR18][R12.64], R15 ;  /* 0x0000000f0c004986 */ /* 0x0005e2000c101112 */
[----:B------:R-:W-:Y:S01]  /*b850*/  IMAD R71, R71, UR4, RZ ;  /* 0x0000000447477c24 */ /* 0x000fe2000f8e02ff */
[----:B------:R-:W-:Y:S01]  /*b860*/  PRMT R21, R6, 0x7771, RZ ;  /* 0x0000777106157816 */ /* 0x000fe200000000ff */
[----:B------:R-:W-:Y:S01]  /*b870*/  ULDC UR6, c[0x0][0x22c] ;  /* 0x00008b0000067ab9 */ /* 0x000fe20000000800 */
[C---:B------:R-:W-:Y:S01]  /*b880*/  ISETP.LT.AND P4, PT, R80.reuse, UR7, !P0 ;  /* 0x0000000750007c0c */ /* 0x040fe2000c781270 */
[----:B------:R-:W-:Y:S01]  /*b890*/  ULDC UR7, c[0x0][0x22c] ;  /* 0x00008b0000077ab9 */ /* 0x000fe20000000800 */
[-C--:B0-----:R-:W-:Y:S01]  /*b8a0*/  IADD3 R8, P6, R79, R26.reuse, RZ ;  /* 0x0000001a4f087210 */ /* 0x081fe20007fde0ff */
[----:B------:R0:W-:Y:S01]  /*b8b0*/  @P2 STG.E.U8 desc[UR18][R2.64], R21 ;  /* 0x0000001502002986 */ /* 0x0001e2000c101112 */
[----:B-1----:R-:W-:Y:S01]  /*b8c0*/  IADD3 R10, P5, R71, R26, RZ ;  /* 0x0000001a470a7210 */ /* 0x002fe20007fbe0ff */
[----:B------:R-:W-:Y:S01]  /*b8d0*/  ULDC UR5, c[0x0][0x22c] ;  /* 0x00008b0000057ab9 */ /* 0x000fe20000000800 */
[----:B--2---:R-:W-:Y:S01]  /*b8e0*/  IMAD R13, R80, UR4, RZ ;  /* 0x00000004500d7c24 */ /* 0x004fe2000f8e02ff */
[----:B------:R-:W-:-:S02]  /*b8f0*/  LEA.HI.X.SX32 R9, R79, R50, 0x1, P6 ;  /* 0x000000324f097211 */ /* 0x000fc400030f0eff */
[----:B------:R-:W-:Y:S02]  /*b900*/  PRMT R19, R7, 0x7771, RZ ;  /* 0x0000777107137816 */ /* 0x000fe400000000ff */
[----:B------:R-:W-:Y:S02]  /*b910*/  IADD3 R12, P2, R13, R26, RZ ;  /* 0x0000001a0d0c7210 */ /* 0x000fe40007f5e0ff */
[-C--:B------:R-:W-:Y:S01]  /*b920*/  LEA.HI.X.SX32 R11, R71, R50.reuse, 0x1, P5 ;  /* 0x00000032470b7211 */ /* 0x080fe200028f0eff */
[----:B0-----:R-:W-:Y:S01]  /*b930*/  IMAD R3, R72, UR4, RZ ;  /* 0x0000000448037c24 */ /* 0x001fe2000f8e02ff */
[----:B------:R-:W-:Y:S02]  /*b940*/  PRMT R17, R4, 0x7772, RZ ;  /* 0x0000777204117816 */ /* 0x000fe400000000ff */
[----:B------:R-:W-:Y:S02]  /*b950*/  LEA.HI.X.SX32 R13, R13, R50, 0x1, P2 ;  /* 0x000000320d0d7211 */ /* 0x000fe400010f0eff */
[----:B------:R-:W-:Y:S01]  /*b960*/  PRMT R15, R5, 0x7772, RZ ;  /* 0x00007772050f7816 */ /* 0x000fe200000000ff */
[----:B------:R-:W-:Y:S01]  /*b970*/  @P3 STG.E.U8 desc[UR18][R8.64], R19 ;  /* 0x0000001308003986 */ /* 0x000fe2000c101112 */
[C---:B------:R-:W-:Y:S01]  /*b980*/  ISETP.LT.AND P3, PT, R73.reuse, UR7, !P0 ;  /* 0x0000000749007c0c */ /* 0x040fe2000c761270 */
[----:B------:R-:W-:-:S02]  /*b990*/  IMAD R73, R73, UR4, RZ ;  /* 0x0000000449497c24 */ /* 0x000fc4000f8e02ff */
[----:B------:R0:W-:Y:S01]  /*b9a0*/  @P1 STG.E.U8 desc[UR18][R10.64], R17 ;  /* 0x000000110a001986 */ /* 0x0001e2000c101112 */
[----:B------:R-:W-:-:S03]  /*b9b0*/  IADD3 R2, P1, R3, R26, RZ ;  /* 0x0000001a03027210 */ /* 0x000fc60007f3e0ff */
[----:B------:R1:W-:Y:S01]  /*b9c0*/  @P4 STG.E.U8 desc[UR18][R12.64], R15 ;  /* 0x0000000f0c004986 */ /* 0x0003e2000c101112 */
[C---:B------:R-:W-:Y:S01]  /*b9d0*/  ISETP.LT.AND P4, PT, R81.reuse, UR6, !P0 ;  /* 0x0000000651007c0c */ /* 0x040fe2000c781270 */
[----:B------:R-:W-:Y:S01]  /*b9e0*/  IMAD R81, R81, UR4, RZ ;  /* 0x0000000451517c24 */ /* 0x000fe2000f8e02ff */
[----:B------:R-:W-:Y:S02]  /*b9f0*/  LEA.HI.X.SX32 R3, R3, R50, 0x1, P1 ;  /* 0x0000003203037211 */ /* 0x000fe400008f0eff */
[-C--:B0-----:R-:W-:Y:S02]  /*ba00*/  IADD3 R10, P1, R73, R26.reuse, RZ ;  /* 0x0000001a490a7210 */ /* 0x081fe40007f3e0ff */
[----:B------:R-:W-:Y:S01]  /*ba10*/  IADD3 R8, P6, R81, R26, RZ ;  /* 0x0000001a51087210 */ /* 0x000fe20007fde0ff */
[----:B-1----:R-:W-:Y:S02]  /*ba20*/  IMAD R15, R0, UR4, RZ ;  /* 0x00000004000f7c24 */ /* 0x002fe4000f8e02ff */
[----:B------:R-:W-:Y:S01]  /*ba30*/  IMAD R13, R84, UR4, RZ ;  /* 0x00000004540d7c24 */ /* 0x000fe2000f8e02ff */
[----:B------:R-:W-:-:S02]  /*ba40*/  LEA.HI.X.SX32 R11, R73, R50, 0x1, P1 ;  /* 0x00000032490b7211 */ /* 0x000fc400008f0eff */
[----:B------:R-:W-:Y:S01]  /*ba50*/  IADD3 R14, P1, R15, R26, RZ ;  /* 0x0000001a0f0e7210 */ /* 0x000fe20007f3e0ff */
[----:B------:R-:W-:Y:S01]  /*ba60*/  IMAD R17, R85, UR4, RZ ;  /* 0x0000000455117c24 */ /* 0x000fe2000f8e02ff */
[----:B------:R-:W-:Y:S01]  /*ba70*/  ISETP.LT.AND P5, PT, R72, UR5, !P0 ;  /* 0x0000000548007c0c */ /* 0x000fe2000c7a1270 */
[----:B------:R-:W-:Y:S01]  /*ba80*/  ULDC UR4, c[0x0][0x22c] ;  /* 0x00008b0000047ab9 */ /* 0x000fe20000000800 */
[----:B------:R-:W-:Y:S02]  /*ba90*/  LEA.HI.X.SX32 R9, R81, R50, 0x1, P6 ;  /* 0x0000003251097211 */ /* 0x000fe400030f0eff */
[----:B------:R-:W-:Y:S02]  /*baa0*/  IADD3 R12, P6, R13, R26, RZ ;  /* 0x0000001a0d0c7210 */ /* 0x000fe40007fde0ff */
[----:B------:R-:W-:Y:S02]  /*bab0*/  ISETP.LT.AND P2, PT, R84, UR8, !P0 ;  /* 0x0000000854007c0c */ /* 0x000fe4000c741270 */
[----:B------:R-:W-:-:S02]  /*bac0*/  LEA.HI.X.SX32 R15, R15, R50, 0x1, P1 ;  /* 0x000000320f0f7211 */ /* 0x000fc400008f0eff */
[----:B------:R-:W-:Y:S02]  /*bad0*/  ISETP.LT.AND P1, PT, R0, UR9, !P0 ;  /* 0x0000000900007c0c */ /* 0x000fe4000c721270 */
[----:B------:R-:W-:Y:S02]  /*bae0*/  LEA.HI.X.SX32 R13, R13, R50, 0x1, P6 ;  /* 0x000000320d0d7211 */ /* 0x000fe400030f0eff */
[----:B------:R-:W-:Y:S02]  /*baf0*/  ISETP.LT.AND P0, PT, R85, UR4, !P0 ;  /* 0x0000000455007c0c */ /* 0x000fe4000c701270 */
[----:B------:R-:W-:Y:S02]  /*bb00*/  IADD3 R26, P6, R17, R26, RZ ;  /* 0x0000001a111a7210 */ /* 0x000fe40007fde0ff */
[----:B------:R-:W-:Y:S02]  /*bb10*/  PRMT R23, R6, 0x7772, RZ ;  /* 0x0000777206177816 */ /* 0x000fe400000000ff */
[----:B------:R-:W-:-:S02]  /*bb20*/  PRMT R21, R7, 0x7772, RZ ;  /* 0x0000777207157816 */ /* 0x000fc400000000ff */
[----:B------:R-:W-:Y:S02]  /*bb30*/  LEA.HI.X.SX32 R27, R17, R50, 0x1, P6 ;  /* 0x00000032111b7211 */ /* 0x000fe400030f0eff */
[----:B------:R-:W-:Y:S02]  /*bb40*/  PRMT R19, R4, 0x7773, RZ ;  /* 0x0000777304137816 */ /* 0x000fe400000000ff */
[----:B------:R-:W-:Y:S01]  /*bb50*/  PRMT R17, R5, 0x7773, RZ ;  /* 0x0000777305117816 */ /* 0x000fe200000000ff */
[----:B------:R0:W-:Y:S01]  /*bb60*/  @P5 STG.E.U8 desc[UR18][R2.64], R23 ;  /* 0x0000001702005986 */ /* 0x0001e2000c101112 */
[----:B------:R-:W-:-:S03]  /*bb70*/  PRMT R5, R6, 0x7773, RZ ;  /* 0x0000777306057816 */ /* 0x000fc600000000ff */
[----:B------:R0:W-:Y:S04]  /*bb80*/  @P4 STG.E.U8 desc[UR18][R8.64], R21 ;  /* 0x0000001508004986 */ /* 0x0001e8000c101112 */
[----:B------:R0:W-:Y:S04]  /*bb90*/  @P3 STG.E.U8 desc[UR18][R10.64], R19 ;  /* 0x000000130a003986 */ /* 0x0001e8000c101112 */
[----:B------:R0:W-:Y:S01]  /*bba0*/  @P2 STG.E.U8 desc[UR18][R12.64], R17 ;  /* 0x000000110c002986 */ /* 0x0001e2000c101112 */
[----:B------:R-:W-:-:S03]  /*bbb0*/  PRMT R7, R7, 0x7773, RZ ;  /* 0x0000777307077816 */ /* 0x000fc600000000ff */
[----:B------:R0:W-:Y:S01]  /*bbc0*/  @P1 STG.E.U8 desc[UR18][R14.64], R5 ;  /* 0x000000050e001986 */ /* 0x0001e2000c101112 */
[----:B------:R-:W-:Y:S05]  /*bbd0*/  @!P0 EXIT ;  /* 0x000000000000894d */ /* 0x000fea0003800000 */
[----:B------:R-:W-:Y:S01]  /*bbe0*/  STG.E.U8 desc[UR18][R26.64], R7 ;  /* 0x000000071a007986 */ /* 0x000fe2000c101112 */
[----:B------:R-:W-:Y:S05]  /*bbf0*/  EXIT ;  /* 0x000000000000794d */ /* 0x000fea0003800000 */
.L_x_3:
[----:B------:R-:W-:-:S00]  /*bc00*/  BRA `(.L_x_3) ;  /* 0xfffffffc00fc7947 */ /* 0x000fc0000383ffff */
[----:B------:R-:W-:-:S00]  /*bc10*/  NOP ;  /* 0x0000000000007918 */ /* 0x000fc00000000000 */
        /* <DEDUP_REMOVED lines=14> */
.L_x_4:


//--------------------- .nv.shared.matmul_kernel  --------------------------
	.section	.nv.shared.matmul_kernel,"aw",@nobits
	.sectionflags	@""
	.align	16
	.zero		1024


//--------------------- .nv.shared.reserved.0     --------------------------
	.section	.nv.shared.reserved.0,"aw",@nobits
	.weak		__nv_reservedSMEM_offset_0_alias
	.size		__nv_reservedSMEM_offset_0_alias, 0, 0
	.other		__nv_reservedSMEM_offset_0_alias,@"STO_CUDA_RESERVED_SHARED STV_DEFAULT"
__nv_reservedSMEM_offset_0_alias:
	.zero		0


//--------------------- .nv.constant0.matmul_kernel --------------------------
	.section	.nv.constant0.matmul_kernel,"a",@progbits
	.sectionflags	@""
	.align	4
.nv.constant0.matmul_kernel:
	.zero		608


//--------------------- SYMBOLS --------------------------

	.type		.nv.reservedSmem.offset0,@object
	.size		.nv.reservedSmem.offset0,0x4
